//
// Generated by NVIDIA NVVM Compiler
//
// Compiler Build ID: CL-36424714
// Cuda compilation tools, release 13.0, V13.0.88
// Based on NVVM 20.0.0
//

.version 9.0
.target sm_100
.address_size 64

	// .globl	_Z14sumArraysOnGPUPfS_S_i
.extern .func  (.param .b32 func_retval0) vprintf
(
	.param .b64 vprintf_param_0,
	.param .b64 vprintf_param_1
)
;
.global .align 1 .b8 $str[79] = {116, 104, 114, 101, 97, 100, 95, 105, 100, 32, 40, 37, 100, 44, 37, 100, 41, 32, 98, 108, 111, 99, 107, 95, 105, 100, 32, 40, 37, 100, 44, 37, 100, 41, 32, 99, 111, 111, 114, 100, 105, 110, 97, 116, 101, 40, 37, 100, 44, 37, 100, 41, 103, 108, 111, 98, 97, 108, 32, 105, 110, 100, 101, 120, 32, 37, 50, 100, 32, 105, 118, 97, 108, 32, 37, 50, 100, 10};

.visible .entry _Z14sumArraysOnGPUPfS_S_i(
	.param .u64 .ptr .align 1 _Z14sumArraysOnGPUPfS_S_i_param_0,
	.param .u64 .ptr .align 1 _Z14sumArraysOnGPUPfS_S_i_param_1,
	.param .u64 .ptr .align 1 _Z14sumArraysOnGPUPfS_S_i_param_2,
	.param .u32 _Z14sumArraysOnGPUPfS_S_i_param_3
)
{
	.reg .pred 	%p<2>;
	.reg .b32 	%r<6>;
	.reg .b32 	%f<4>;
	.reg .b64 	%rd<11>;

	ld.param.u64 	%rd1, [_Z14sumArraysOnGPUPfS_S_i_param_0];
	ld.param.u64 	%rd2, [_Z14sumArraysOnGPUPfS_S_i_param_1];
	ld.param.u64 	%rd3, [_Z14sumArraysOnGPUPfS_S_i_param_2];
	ld.param.u32 	%r2, [_Z14sumArraysOnGPUPfS_S_i_param_3];
	mov.u32 	%r3, %ctaid.x;
	mov.u32 	%r4, %ntid.x;
	mov.u32 	%r5, %tid.x;
	mad.lo.s32 	%r1, %r3, %r4, %r5;
	setp.ge.s32 	%p1, %r1, %r2;
	@%p1 bra 	$L__BB0_2;
	cvta.to.global.u64 	%rd4, %rd1;
	cvta.to.global.u64 	%rd5, %rd2;
	cvta.to.global.u64 	%rd6, %rd3;
	mul.wide.s32 	%rd7, %r1, 4;
	add.s64 	%rd8, %rd4, %rd7;
	ld.global.f32 	%f1, [%rd8];
	add.s64 	%rd9, %rd5, %rd7;
	ld.global.f32 	%f2, [%rd9];
	add.f32 	%f3, %f1, %f2;
	add.s64 	%rd10, %rd6, %rd7;
	st.global.f32 	[%rd10], %f3;
$L__BB0_2:
	ret;

}
	// .globl	_Z16printThreadIndexPiii
.visible .entry _Z16printThreadIndexPiii(
	.param .u64 .ptr .align 1 _Z16printThreadIndexPiii_param_0,
	.param .u32 _Z16printThreadIndexPiii_param_1,
	.param .u32 _Z16printThreadIndexPiii_param_2
)
{
	.local .align 16 .b8 	__local_depot1[32];
	.reg .b64 	%SP;
	.reg .b64 	%SPL;
	.reg .b32 	%r<14>;
	.reg .b64 	%rd<9>;

	mov.u64 	%SPL, __local_depot1;
	cvta.local.u64 	%SP, %SPL;
	ld.param.u64 	%rd1, [_Z16printThreadIndexPiii_param_0];
	ld.param.u32 	%r1, [_Z16printThreadIndexPiii_param_1];
	cvta.to.global.u64 	%rd2, %rd1;
	add.u64 	%rd3, %SP, 0;
	add.u64 	%rd4, %SPL, 0;
	mov.u32 	%r2, %tid.x;
	mov.u32 	%r3, %ctaid.x;
	mov.u32 	%r4, %ntid.x;
	mad.lo.s32 	%r5, %r3, %r4, %r2;
	mov.u32 	%r6, %tid.y;
	mov.u32 	%r7, %ctaid.y;
	mov.u32 	%r8, %ntid.y;
	mad.lo.s32 	%r9, %r7, %r8, %r6;
	mad.lo.s32 	%r10, %r1, %r9, %r5;
	mul.wide.u32 	%rd5, %r10, 4;
	add.s64 	%rd6, %rd2, %rd5;
	ld.global.u32 	%r11, [%rd6];
	st.local.v4.u32 	[%rd4], {%r2, %r6, %r3, %r7};
	st.local.v4.u32 	[%rd4+16], {%r5, %r9, %r10, %r11};
	mov.u64 	%rd7, $str;
	cvta.global.u64 	%rd8, %rd7;
	{ // callseq 0, 0
	.param .b64 param0;
	st.param.b64 	[param0], %rd8;
	.param .b64 param1;
	st.param.b64 	[param1], %rd3;
	.param .b32 retval0;
	call.uni (retval0), 
	vprintf, 
	(
	param0, 
	param1
	);
	ld.param.b32 	%r12, [retval0];
	} // callseq 0
	ret;

}
	// .globl	_Z16sumMatrixOnGPU2DPfS_S_ii
.visible .entry _Z16sumMatrixOnGPU2DPfS_S_ii(
	.param .u64 .ptr .align 1 _Z16sumMatrixOnGPU2DPfS_S_ii_param_0,
	.param .u64 .ptr .align 1 _Z16sumMatrixOnGPU2DPfS_S_ii_param_1,
	.param .u64 .ptr .align 1 _Z16sumMatrixOnGPU2DPfS_S_ii_param_2,
	.param .u32 _Z16sumMatrixOnGPU2DPfS_S_ii_param_3,
	.param .u32 _Z16sumMatrixOnGPU2DPfS_S_ii_param_4
)
{
	.reg .pred 	%p<4>;
	.reg .b32 	%r<14>;
	.reg .b32 	%f<4>;
	.reg .b64 	%rd<11>;

	ld.param.u64 	%rd1, [_Z16sumMatrixOnGPU2DPfS_S_ii_param_0];
	ld.param.u64 	%rd2, [_Z16sumMatrixOnGPU2DPfS_S_ii_param_1];
	ld.param.u64 	%rd3, [_Z16sumMatrixOnGPU2DPfS_S_ii_param_2];
	ld.param.u32 	%r2, [_Z16sumMatrixOnGPU2DPfS_S_ii_param_3];
	ld.param.u32 	%r3, [_Z16sumMatrixOnGPU2DPfS_S_ii_param_4];
	mov.u32 	%r5, %tid.x;
	mov.u32 	%r6, %ctaid.x;
	mov.u32 	%r7, %ntid.x;
	mad.lo.s32 	%r8, %r6, %r7, %r5;
	mov.u32 	%r9, %tid.y;
	mov.u32 	%r10, %ctaid.y;
	mov.u32 	%r11, %ntid.y;
	mad.lo.s32 	%r12, %r10, %r11, %r9;
	mad.lo.s32 	%r1, %r2, %r12, %r8;
	setp.ge.s32 	%p1, %r8, %r2;
	setp.ge.s32 	%p2, %r12, %r3;
	or.pred  	%p3, %p1, %p2;
	@%p3 bra 	$L__BB2_2;
	cvta.to.global.u64 	%rd4, %rd1;
	cvta.to.global.u64 	%rd5, %rd2;
	cvta.to.global.u64 	%rd6, %rd3;
	mul.wide.s32 	%rd7, %r1, 4;
	add.s64 	%rd8, %rd4, %rd7;
	ld.global.f32 	%f1, [%rd8];
	add.s64 	%rd9, %rd5, %rd7;
	ld.global.f32 	%f2, [%rd9];
	add.f32 	%f3, %f1, %f2;
	add.s64 	%rd10, %rd6, %rd7;
	st.global.f32 	[%rd10], %f3;
$L__BB2_2:
	ret;

}
	// .globl	_Z16initialDataOnGPUPfii
.visible .entry _Z16initialDataOnGPUPfii(
	.param .u64 .ptr .align 1 _Z16initialDataOnGPUPfii_param_0,
	.param .u32 _Z16initialDataOnGPUPfii_param_1,
	.param .u32 _Z16initialDataOnGPUPfii_param_2
)
{
	.reg .pred 	%p<4>;
	.reg .b32 	%r<14>;
	.reg .b32 	%f<2>;
	.reg .b64 	%rd<5>;

	ld.param.u64 	%rd1, [_Z16initialDataOnGPUPfii_param_0];
	ld.param.u32 	%r2, [_Z16initialDataOnGPUPfii_param_1];
	ld.param.u32 	%r3, [_Z16initialDataOnGPUPfii_param_2];
	mov.u32 	%r5, %tid.x;
	mov.u32 	%r6, %ctaid.x;
	mov.u32 	%r7, %ntid.x;
	mad.lo.s32 	%r8, %r6, %r7, %r5;
	mov.u32 	%r9, %tid.y;
	mov.u32 	%r10, %ctaid.y;
	mov.u32 	%r11, %ntid.y;
	mad.lo.s32 	%r12, %r10, %r11, %r9;
	mad.lo.s32 	%r1, %r2, %r12, %r8;
	setp.ge.s32 	%p1, %r8, %r2;
	setp.ge.s32 	%p2, %r12, %r3;
	or.pred  	%p3, %p1, %p2;
	@%p3 bra 	$L__BB3_2;
	cvta.to.global.u64 	%rd2, %rd1;
	cvt.rn.f32.s32 	%f1, %r1;
	mul.wide.s32 	%rd3, %r1, 4;
	add.s64 	%rd4, %rd2, %rd3;
	st.global.f32 	[%rd4], %f1;
$L__BB3_2:
	ret;

}
	// .globl	_Z16sumMatrixOnGPU1DPfS_S_ii
.visible .entry _Z16sumMatrixOnGPU1DPfS_S_ii(
	.param .u64 .ptr .align 1 _Z16sumMatrixOnGPU1DPfS_S_ii_param_0,
	.param .u64 .ptr .align 1 _Z16sumMatrixOnGPU1DPfS_S_ii_param_1,
	.param .u64 .ptr .align 1 _Z16sumMatrixOnGPU1DPfS_S_ii_param_2,
	.param .u32 _Z16sumMatrixOnGPU1DPfS_S_ii_param_3,
	.param .u32 _Z16sumMatrixOnGPU1DPfS_S_ii_param_4
)
{
	.reg .pred 	%p<12>;
	.reg .b32 	%r<38>;
	.reg .b32 	%f<88>;
	.reg .b64 	%rd<101>;

	ld.param.u64 	%rd4, [_Z16sumMatrixOnGPU1DPfS_S_ii_param_0];
	ld.param.u64 	%rd5, [_Z16sumMatrixOnGPU1DPfS_S_ii_param_1];
	ld.param.u64 	%rd6, [_Z16sumMatrixOnGPU1DPfS_S_ii_param_2];
	ld.param.u32 	%r23, [_Z16sumMatrixOnGPU1DPfS_S_ii_param_3];
	ld.param.u32 	%r24, [_Z16sumMatrixOnGPU1DPfS_S_ii_param_4];
	cvta.to.global.u64 	%rd1, %rd6;
	cvta.to.global.u64 	%rd2, %rd5;
	cvta.to.global.u64 	%rd3, %rd4;
	mov.u32 	%r25, %tid.x;
	mov.u32 	%r26, %ctaid.x;
	mov.u32 	%r27, %ntid.x;
	mad.lo.s32 	%r1, %r26, %r27, %r25;
	setp.ge.s32 	%p1, %r1, %r23;
	setp.lt.s32 	%p2, %r24, 1;
	or.pred  	%p3, %p1, %p2;
	@%p3 bra 	$L__BB4_13;
	and.b32  	%r2, %r24, 15;
	setp.lt.u32 	%p4, %r24, 16;
	mov.b32 	%r34, 0;
	@%p4 bra 	$L__BB4_4;
	and.b32  	%r34, %r24, 2147483632;
	neg.s32 	%r32, %r34;
	shl.b32 	%r5, %r23, 4;
	mul.wide.s32 	%rd11, %r23, 4;
	mov.u32 	%r31, %r1;
$L__BB4_3:
	.pragma "nounroll";
	mul.wide.s32 	%rd7, %r31, 4;
	add.s64 	%rd8, %rd3, %rd7;
	ld.global.f32 	%f1, [%rd8];
	add.s64 	%rd9, %rd2, %rd7;
	ld.global.f32 	%f2, [%rd9];
	add.f32 	%f3, %f1, %f2;
	add.s64 	%rd10, %rd1, %rd7;
	st.global.f32 	[%rd10], %f3;
	add.s64 	%rd12, %rd8, %rd11;
	ld.global.f32 	%f4, [%rd12];
	add.s64 	%rd13, %rd9, %rd11;
	ld.global.f32 	%f5, [%rd13];
	add.f32 	%f6, %f4, %f5;
	add.s64 	%rd14, %rd10, %rd11;
	st.global.f32 	[%rd14], %f6;
	add.s64 	%rd15, %rd12, %rd11;
	ld.global.f32 	%f7, [%rd15];
	add.s64 	%rd16, %rd13, %rd11;
	ld.global.f32 	%f8, [%rd16];
	add.f32 	%f9, %f7, %f8;
	add.s64 	%rd17, %rd14, %rd11;
	st.global.f32 	[%rd17], %f9;
	add.s64 	%rd18, %rd15, %rd11;
	ld.global.f32 	%f10, [%rd18];
	add.s64 	%rd19, %rd16, %rd11;
	ld.global.f32 	%f11, [%rd19];
	add.f32 	%f12, %f10, %f11;
	add.s64 	%rd20, %rd17, %rd11;
	st.global.f32 	[%rd20], %f12;
	add.s64 	%rd21, %rd18, %rd11;
	ld.global.f32 	%f13, [%rd21];
	add.s64 	%rd22, %rd19, %rd11;
	ld.global.f32 	%f14, [%rd22];
	add.f32 	%f15, %f13, %f14;
	add.s64 	%rd23, %rd20, %rd11;
	st.global.f32 	[%rd23], %f15;
	add.s64 	%rd24, %rd21, %rd11;
	ld.global.f32 	%f16, [%rd24];
	add.s64 	%rd25, %rd22, %rd11;
	ld.global.f32 	%f17, [%rd25];
	add.f32 	%f18, %f16, %f17;
	add.s64 	%rd26, %rd23, %rd11;
	st.global.f32 	[%rd26], %f18;
	add.s64 	%rd27, %rd24, %rd11;
	ld.global.f32 	%f19, [%rd27];
	add.s64 	%rd28, %rd25, %rd11;
	ld.global.f32 	%f20, [%rd28];
	add.f32 	%f21, %f19, %f20;
	add.s64 	%rd29, %rd26, %rd11;
	st.global.f32 	[%rd29], %f21;
	add.s64 	%rd30, %rd27, %rd11;
	ld.global.f32 	%f22, [%rd30];
	add.s64 	%rd31, %rd28, %rd11;
	ld.global.f32 	%f23, [%rd31];
	add.f32 	%f24, %f22, %f23;
	add.s64 	%rd32, %rd29, %rd11;
	st.global.f32 	[%rd32], %f24;
	add.s64 	%rd33, %rd30, %rd11;
	ld.global.f32 	%f25, [%rd33];
	add.s64 	%rd34, %rd31, %rd11;
	ld.global.f32 	%f26, [%rd34];
	add.f32 	%f27, %f25, %f26;
	add.s64 	%rd35, %rd32, %rd11;
	st.global.f32 	[%rd35], %f27;
	add.s64 	%rd36, %rd33, %rd11;
	ld.global.f32 	%f28, [%rd36];
	add.s64 	%rd37, %rd34, %rd11;
	ld.global.f32 	%f29, [%rd37];
	add.f32 	%f30, %f28, %f29;
	add.s64 	%rd38, %rd35, %rd11;
	st.global.f32 	[%rd38], %f30;
	add.s64 	%rd39, %rd36, %rd11;
	ld.global.f32 	%f31, [%rd39];
	add.s64 	%rd40, %rd37, %rd11;
	ld.global.f32 	%f32, [%rd40];
	add.f32 	%f33, %f31, %f32;
	add.s64 	%rd41, %rd38, %rd11;
	st.global.f32 	[%rd41], %f33;
	add.s64 	%rd42, %rd39, %rd11;
	ld.global.f32 	%f34, [%rd42];
	add.s64 	%rd43, %rd40, %rd11;
	ld.global.f32 	%f35, [%rd43];
	add.f32 	%f36, %f34, %f35;
	add.s64 	%rd44, %rd41, %rd11;
	st.global.f32 	[%rd44], %f36;
	add.s64 	%rd45, %rd42, %rd11;
	ld.global.f32 	%f37, [%rd45];
	add.s64 	%rd46, %rd43, %rd11;
	ld.global.f32 	%f38, [%rd46];
	add.f32 	%f39, %f37, %f38;
	add.s64 	%rd47, %rd44, %rd11;
	st.global.f32 	[%rd47], %f39;
	add.s64 	%rd48, %rd45, %rd11;
	ld.global.f32 	%f40, [%rd48];
	add.s64 	%rd49, %rd46, %rd11;
	ld.global.f32 	%f41, [%rd49];
	add.f32 	%f42, %f40, %f41;
	add.s64 	%rd50, %rd47, %rd11;
	st.global.f32 	[%rd50], %f42;
	add.s64 	%rd51, %rd48, %rd11;
	ld.global.f32 	%f43, [%rd51];
	add.s64 	%rd52, %rd49, %rd11;
	ld.global.f32 	%f44, [%rd52];
	add.f32 	%f45, %f43, %f44;
	add.s64 	%rd53, %rd50, %rd11;
	st.global.f32 	[%rd53], %f45;
	add.s64 	%rd54, %rd51, %rd11;
	ld.global.f32 	%f46, [%rd54];
	add.s64 	%rd55, %rd52, %rd11;
	ld.global.f32 	%f47, [%rd55];
	add.f32 	%f48, %f46, %f47;
	add.s64 	%rd56, %rd53, %rd11;
	st.global.f32 	[%rd56], %f48;
	add.s32 	%r32, %r32, 16;
	add.s32 	%r31, %r31, %r5;
	setp.ne.s32 	%p5, %r32, 0;
	@%p5 bra 	$L__BB4_3;
$L__BB4_4:
	setp.eq.s32 	%p6, %r2, 0;
	@%p6 bra 	$L__BB4_13;
	and.b32  	%r11, %r24, 7;
	setp.lt.u32 	%p7, %r2, 8;
	@%p7 bra 	$L__BB4_7;
	mad.lo.s32 	%r29, %r34, %r23, %r1;
	mul.wide.s32 	%rd57, %r29, 4;
	add.s64 	%rd58, %rd3, %rd57;
	ld.global.f32 	%f49, [%rd58];
	add.s64 	%rd59, %rd2, %rd57;
	ld.global.f32 	%f50, [%rd59];
	add.f32 	%f51, %f49, %f50;
	add.s64 	%rd60, %rd1, %rd57;
	st.global.f32 	[%rd60], %f51;
	mul.wide.s32 	%rd61, %r23, 4;
	add.s64 	%rd62, %rd58, %rd61;
	ld.global.f32 	%f52, [%rd62];
	add.s64 	%rd63, %rd59, %rd61;
	ld.global.f32 	%f53, [%rd63];
	add.f32 	%f54, %f52, %f53;
	add.s64 	%rd64, %rd60, %rd61;
	st.global.f32 	[%rd64], %f54;
	add.s64 	%rd65, %rd62, %rd61;
	ld.global.f32 	%f55, [%rd65];
	add.s64 	%rd66, %rd63, %rd61;
	ld.global.f32 	%f56, [%rd66];
	add.f32 	%f57, %f55, %f56;
	add.s64 	%rd67, %rd64, %rd61;
	st.global.f32 	[%rd67], %f57;
	add.s64 	%rd68, %rd65, %rd61;
	ld.global.f32 	%f58, [%rd68];
	add.s64 	%rd69, %rd66, %rd61;
	ld.global.f32 	%f59, [%rd69];
	add.f32 	%f60, %f58, %f59;
	add.s64 	%rd70, %rd67, %rd61;
	st.global.f32 	[%rd70], %f60;
	add.s64 	%rd71, %rd68, %rd61;
	ld.global.f32 	%f61, [%rd71];
	add.s64 	%rd72, %rd69, %rd61;
	ld.global.f32 	%f62, [%rd72];
	add.f32 	%f63, %f61, %f62;
	add.s64 	%rd73, %rd70, %rd61;
	st.global.f32 	[%rd73], %f63;
	add.s64 	%rd74, %rd71, %rd61;
	ld.global.f32 	%f64, [%rd74];
	add.s64 	%rd75, %rd72, %rd61;
	ld.global.f32 	%f65, [%rd75];
	add.f32 	%f66, %f64, %f65;
	add.s64 	%rd76, %rd73, %rd61;
	st.global.f32 	[%rd76], %f66;
	add.s64 	%rd77, %rd74, %rd61;
	ld.global.f32 	%f67, [%rd77];
	add.s64 	%rd78, %rd75, %rd61;
	ld.global.f32 	%f68, [%rd78];
	add.f32 	%f69, %f67, %f68;
	add.s64 	%rd79, %rd76, %rd61;
	st.global.f32 	[%rd79], %f69;
	add.s64 	%rd80, %rd77, %rd61;
	ld.global.f32 	%f70, [%rd80];
	add.s64 	%rd81, %rd78, %rd61;
	ld.global.f32 	%f71, [%rd81];
	add.f32 	%f72, %f70, %f71;
	add.s64 	%rd82, %rd79, %rd61;
	st.global.f32 	[%rd82], %f72;
	add.s32 	%r34, %r34, 8;
$L__BB4_7:
	setp.eq.s32 	%p8, %r11, 0;
	@%p8 bra 	$L__BB4_13;
	and.b32  	%r14, %r24, 3;
	setp.lt.u32 	%p9, %r11, 4;
	@%p9 bra 	$L__BB4_10;
	mad.lo.s32 	%r30, %r34, %r23, %r1;
	mul.wide.s32 	%rd83, %r30, 4;
	add.s64 	%rd84, %rd3, %rd83;
	ld.global.f32 	%f73, [%rd84];
	add.s64 	%rd85, %rd2, %rd83;
	ld.global.f32 	%f74, [%rd85];
	add.f32 	%f75, %f73, %f74;
	add.s64 	%rd86, %rd1, %rd83;
	st.global.f32 	[%rd86], %f75;
	mul.wide.s32 	%rd87, %r23, 4;
	add.s64 	%rd88, %rd84, %rd87;
	ld.global.f32 	%f76, [%rd88];
	add.s64 	%rd89, %rd85, %rd87;
	ld.global.f32 	%f77, [%rd89];
	add.f32 	%f78, %f76, %f77;
	add.s64 	%rd90, %rd86, %rd87;
	st.global.f32 	[%rd90], %f78;
	add.s64 	%rd91, %rd88, %rd87;
	ld.global.f32 	%f79, [%rd91];
	add.s64 	%rd92, %rd89, %rd87;
	ld.global.f32 	%f80, [%rd92];
	add.f32 	%f81, %f79, %f80;
	add.s64 	%rd93, %rd90, %rd87;
	st.global.f32 	[%rd93], %f81;
	add.s64 	%rd94, %rd91, %rd87;
	ld.global.f32 	%f82, [%rd94];
	add.s64 	%rd95, %rd92, %rd87;
	ld.global.f32 	%f83, [%rd95];
	add.f32 	%f84, %f82, %f83;
	add.s64 	%rd96, %rd93, %rd87;
	st.global.f32 	[%rd96], %f84;
	add.s32 	%r34, %r34, 4;
$L__BB4_10:
	setp.eq.s32 	%p10, %r14, 0;
	@%p10 bra 	$L__BB4_13;
	mad.lo.s32 	%r37, %r34, %r23, %r1;
	neg.s32 	%r36, %r14;
$L__BB4_12:
	.pragma "nounroll";
	mul.wide.s32 	%rd97, %r37, 4;
	add.s64 	%rd98, %rd3, %rd97;
	ld.global.f32 	%f85, [%rd98];
	add.s64 	%rd99, %rd2, %rd97;
	ld.global.f32 	%f86, [%rd99];
	add.f32 	%f87, %f85, %f86;
	add.s64 	%rd100, %rd1, %rd97;
	st.global.f32 	[%rd100], %f87;
	add.s32 	%r37, %r37, %r23;
	add.s32 	%r36, %r36, 1;
	setp.ne.s32 	%p11, %r36, 0;
	@%p11 bra 	$L__BB4_12;
$L__BB4_13:
	ret;

}


// ===== COMPILED SASS (sm_100) =====

	.target	sm_100

	.elftype	@"ET_EXEC"


//--------------------- .note.nv.tkinfo           --------------------------
	.section	.note.nv.tkinfo,"",@"SHT_NOTE"
	.sectionflags	@"SHF_NOTE_NV_TKINFO"
	.tkinfo
        /*0018*/ 	.word	0x00000002
        /*0030*/ 	.string	""
        /*0030*/ 	.string	"ptxas"
        /*0030*/ 	.string	"Cuda compilation tools, release 13.0, V13.0.88"
        /*0030*/ 	.string	"Build cuda_13.0.r13.0/compiler.36424714_0"
        /*0030*/ 	.string	"-arch sm_100 -m 64 "



//--------------------- .note.nv.cuinfo           --------------------------
	.section	.note.nv.cuinfo,"",@"SHT_NOTE"
	.sectionflags	@"SHF_NOTE_NV_CUINFO"
        /*0018*/ 	.short	0x0002
        /*001a*/ 	.short	0x0064
        /*001c*/ 	.short	0x0082
	.zero		2


//--------------------- .nv.info                  --------------------------
	.section	.nv.info,"",@"SHT_CUDA_INFO"
	.align	4


	//----- nvinfo : EIATTR_REGCOUNT
	.align		4
        /*0000*/ 	.byte	0x04, 0x2f
        /*0002*/ 	.short	(.L_2 - .L_1)
	.align		4
.L_1:
        /*0004*/ 	.word	index@(_Z14sumArraysOnGPUPfS_S_i)
        /*0008*/ 	.word	0x0000000c


	//----- nvinfo : EIATTR_FRAME_SIZE
	.align		4
.L_2:
        /*000c*/ 	.byte	0x04, 0x11
        /*000e*/ 	.short	(.L_4 - .L_3)
	.align		4
.L_3:
        /*0010*/ 	.word	index@(_Z14sumArraysOnGPUPfS_S_i)
        /*0014*/ 	.word	0x00000000


	//----- nvinfo : EIATTR_REGCOUNT
	.align		4
.L_4:
        /*0018*/ 	.byte	0x04, 0x2f
        /*001a*/ 	.short	(.L_6 - .L_5)
	.align		4
.L_5:
        /*001c*/ 	.word	index@(_Z16printThreadIndexPiii)
        /*0020*/ 	.word	0x00000018


	//----- nvinfo : EIATTR_FRAME_SIZE
	.align		4
.L_6:
        /*0024*/ 	.byte	0x04, 0x11
        /*0026*/ 	.short	(.L_8 - .L_7)
	.align		4
.L_7:
        /*0028*/ 	.word	index@(_Z16printThreadIndexPiii)
        /*002c*/ 	.word	0x00000020


	//----- nvinfo : EIATTR_REGCOUNT
	.align		4
.L_8:
        /*0030*/ 	.byte	0x04, 0x2f
        /*0032*/ 	.short	(.L_10 - .L_9)
	.align		4
.L_9:
        /*0034*/ 	.word	index@(_Z16sumMatrixOnGPU2DPfS_S_ii)
        /*0038*/ 	.word	0x0000000c


	//----- nvinfo : EIATTR_FRAME_SIZE
	.align		4
.L_10:
        /*003c*/ 	.byte	0x04, 0x11
        /*003e*/ 	.short	(.L_12 - .L_11)
	.align		4
.L_11:
        /*0040*/ 	.word	index@(_Z16sumMatrixOnGPU2DPfS_S_ii)
        /*0044*/ 	.word	0x00000000


	//----- nvinfo : EIATTR_REGCOUNT
	.align		4
.L_12:
        /*0048*/ 	.byte	0x04, 0x2f
        /*004a*/ 	.short	(.L_14 - .L_13)
	.align		4
.L_13:
        /*004c*/ 	.word	index@(_Z16initialDataOnGPUPfii)
        /*0050*/ 	.word	0x0000000a


	//----- nvinfo : EIATTR_FRAME_SIZE
	.align		4
.L_14:
        /*0054*/ 	.byte	0x04, 0x11
        /*0056*/ 	.short	(.L_16 - .L_15)
	.align		4
.L_15:
        /*0058*/ 	.word	index@(_Z16initialDataOnGPUPfii)
        /*005c*/ 	.word	0x00000000


	//----- nvinfo : EIATTR_REGCOUNT
	.align		4
.L_16:
        /*0060*/ 	.byte	0x04, 0x2f
        /*0062*/ 	.short	(.L_18 - .L_17)
	.align		4
.L_17:
        /*0064*/ 	.word	index@(_Z16sumMatrixOnGPU1DPfS_S_ii)
        /*0068*/ 	.word	0x0000001e


	//----- nvinfo : EIATTR_FRAME_SIZE
	.align		4
.L_18:
        /*006c*/ 	.byte	0x04, 0x11
        /*006e*/ 	.short	(.L_20 - .L_19)
	.align		4
.L_19:
        /*0070*/ 	.word	index@(_Z16sumMatrixOnGPU1DPfS_S_ii)
        /*0074*/ 	.word	0x00000000


	//----- nvinfo : EIATTR_MIN_STACK_SIZE
	.align		4
.L_20:
        /*0078*/ 	.byte	0x04, 0x12
        /*007a*/ 	.short	(.L_22 - .L_21)
	.align		4
.L_21:
        /*007c*/ 	.word	index@(_Z16sumMatrixOnGPU1DPfS_S_ii)
        /*0080*/ 	.word	0x00000000


	//----- nvinfo : EIATTR_MIN_STACK_SIZE
	.align		4
.L_22:
        /*0084*/ 	.byte	0x04, 0x12
        /*0086*/ 	.short	(.L_24 - .L_23)
	.align		4
.L_23:
        /*0088*/ 	.word	index@(_Z16initialDataOnGPUPfii)
        /*008c*/ 	.word	0x00000000


	//----- nvinfo : EIATTR_MIN_STACK_SIZE
	.align		4
.L_24:
        /*0090*/ 	.byte	0x04, 0x12
        /*0092*/ 	.short	(.L_26 - .L_25)
	.align		4
.L_25:
        /*0094*/ 	.word	index@(_Z16sumMatrixOnGPU2DPfS_S_ii)
        /*0098*/ 	.word	0x00000000


	//----- nvinfo : EIATTR_MIN_STACK_SIZE
	.align		4
.L_26:
        /*009c*/ 	.byte	0x04, 0x12
        /*009e*/ 	.short	(.L_28 - .L_27)
	.align		4
.L_27:
        /*00a0*/ 	.word	index@(_Z16printThreadIndexPiii)
        /*00a4*/ 	.word	0x00000020


	//----- nvinfo : EIATTR_MIN_STACK_SIZE
	.align		4
.L_28:
        /*00a8*/ 	.byte	0x04, 0x12
        /*00aa*/ 	.short	(.L_30 - .L_29)
	.align		4
.L_29:
        /*00ac*/ 	.word	index@(_Z14sumArraysOnGPUPfS_S_i)
        /*00b0*/ 	.word	0x00000000
.L_30:


//--------------------- .nv.compat                --------------------------
	.section	.nv.compat,"",@"SHT_CUDA_COMPAT_INFO"
	.align	4
        /*0000*/ 	.byte	0x02, 0x09, 0x00, 0x00, 0x02, 0x02, 0x01, 0x00, 0x02, 0x05, 0x05, 0x00, 0x03, 0x07, 0x01, 0x01
        /*0010*/ 	.byte	0x02, 0x03, 0x00, 0x00, 0x02, 0x06, 0x01, 0x00, 0x04, 0x0b, 0x08, 0x00, 0x09, 0x00, 0x00, 0x00
        /*0020*/ 	.byte	0x00, 0x00, 0x00, 0x00


//--------------------- .nv.info._Z16sumMatrixOnGPU1DPfS_S_ii --------------------------
	.section	.nv.info._Z16sumMatrixOnGPU1DPfS_S_ii,"",@"SHT_CUDA_INFO"
	.sectionflags	@""
	.align	4


	//----- nvinfo : EIATTR_CUDA_API_VERSION
	.align		4
        /*0000*/ 	.byte	0x04, 0x37
        /*0002*/ 	.short	(.L_32 - .L_31)
.L_31:
        /*0004*/ 	.word	0x00000082


	//----- nvinfo : EIATTR_KPARAM_INFO
	.align		4
.L_32:
        /*0008*/ 	.byte	0x04, 0x17
        /*000a*/ 	.short	(.L_34 - .L_33)
.L_33:
        /*000c*/ 	.word	0x00000000
        /*0010*/ 	.short	0x0004
        /*0012*/ 	.short	0x001c
        /*0014*/ 	.byte	0x00, 0xf0, 0x11, 0x00


	//----- nvinfo : EIATTR_KPARAM_INFO
	.align		4
.L_34:
        /*0018*/ 	.byte	0x04, 0x17
        /*001a*/ 	.short	(.L_36 - .L_35)
.L_35:
        /*001c*/ 	.word	0x00000000
        /*0020*/ 	.short	0x0003
        /*0022*/ 	.short	0x0018
        /*0024*/ 	.byte	0x00, 0xf0, 0x11, 0x00


	//----- nvinfo : EIATTR_KPARAM_INFO
	.align		4
.L_36:
        /*0028*/ 	.byte	0x04, 0x17
        /*002a*/ 	.short	(.L_38 - .L_37)
.L_37:
        /*002c*/ 	.word	0x00000000
        /*0030*/ 	.short	0x0002
        /*0032*/ 	.short	0x0010
        /*0034*/ 	.byte	0x00, 0xf5, 0x21, 0x00


	//----- nvinfo : EIATTR_KPARAM_INFO
	.align		4
.L_38:
        /*0038*/ 	.byte	0x04, 0x17
        /*003a*/ 	.short	(.L_40 - .L_39)
.L_39:
        /*003c*/ 	.word	0x00000000
        /*0040*/ 	.short	0x0001
        /*0042*/ 	.short	0x0008
        /*0044*/ 	.byte	0x00, 0xf5, 0x21, 0x00


	//----- nvinfo : EIATTR_KPARAM_INFO
	.align		4
.L_40:
        /*0048*/ 	.byte	0x04, 0x17
        /*004a*/ 	.short	(.L_42 - .L_41)
.L_41:
        /*004c*/ 	.word	0x00000000
        /*0050*/ 	.short	0x0000
        /*0052*/ 	.short	0x0000
        /*0054*/ 	.byte	0x00, 0xf5, 0x21, 0x00


	//----- nvinfo : EIATTR_SPARSE_MMA_MASK
	.align		4
.L_42:
        /*0058*/ 	.byte	0x03, 0x50
        /*005a*/ 	.short	0x0000


	//----- nvinfo : EIATTR_MAXREG_COUNT
	.align		4
        /*005c*/ 	.byte	0x03, 0x1b
        /*005e*/ 	.short	0x00ff


	//----- nvinfo : EIATTR_MERCURY_ISA_VERSION
	.align		4
        /*0060*/ 	.byte	0x03, 0x5f
        /*0062*/ 	.short	0x0101


	//----- nvinfo : EIATTR_VRC_CTA_INIT_COUNT
	.align		4
        /*0064*/ 	.byte	0x02, 0x4a
	.zero		1
	.zero		1


	//----- nvinfo : EIATTR_EXIT_INSTR_OFFSETS
	.align		4
        /*0068*/ 	.byte	0x04, 0x1c
        /*006a*/ 	.short	(.L_44 - .L_43)


	//   ....[0]....
.L_43:
        /*006c*/ 	.word	0x00000080


	//   ....[1]....
        /*0070*/ 	.word	0x00000890


	//   ....[2]....
        /*0074*/ 	.word	0x00000cb0


	//   ....[3]....
        /*0078*/ 	.word	0x00000f10


	//   ....[4]....
        /*007c*/ 	.word	0x00001020


	//----- nvinfo : EIATTR_CBANK_PARAM_SIZE
	.align		4
.L_44:
        /*0080*/ 	.byte	0x03, 0x19
        /*0082*/ 	.short	0x0020


	//----- nvinfo : EIATTR_PARAM_CBANK
	.align		4
        /*0084*/ 	.byte	0x04, 0x0a
        /*0086*/ 	.short	(.L_46 - .L_45)
	.align		4
.L_45:
        /*0088*/ 	.word	index@(.nv.constant0._Z16sumMatrixOnGPU1DPfS_S_ii)
        /*008c*/ 	.short	0x0380
        /*008e*/ 	.short	0x0020


	//----- nvinfo : EIATTR_SW_WAR
	.align		4
.L_46:
        /*0090*/ 	.byte	0x04, 0x36
        /*0092*/ 	.short	(.L_48 - .L_47)
.L_47:
        /*0094*/ 	.word	0x00000008
.L_48:


//--------------------- .nv.info._Z16initialDataOnGPUPfii --------------------------
	.section	.nv.info._Z16initialDataOnGPUPfii,"",@"SHT_CUDA_INFO"
	.sectionflags	@""
	.align	4


	//----- nvinfo : EIATTR_CUDA_API_VERSION
	.align		4
        /*0000*/ 	.byte	0x04, 0x37
        /*0002*/ 	.short	(.L_50 - .L_49)
.L_49:
        /*0004*/ 	.word	0x00000082


	//----- nvinfo : EIATTR_KPARAM_INFO
	.align		4
.L_50:
        /*0008*/ 	.byte	0x04, 0x17
        /*000a*/ 	.short	(.L_52 - .L_51)
.L_51:
        /*000c*/ 	.word	0x00000000
        /*0010*/ 	.short	0x0002
        /*0012*/ 	.short	0x000c
        /*0014*/ 	.byte	0x00, 0xf0, 0x11, 0x00


	//----- nvinfo : EIATTR_KPARAM_INFO
	.align		4
.L_52:
        /*0018*/ 	.byte	0x04, 0x17
        /*001a*/ 	.short	(.L_54 - .L_53)
.L_53:
        /*001c*/ 	.word	0x00000000
        /*0020*/ 	.short	0x0001
        /*0022*/ 	.short	0x0008
        /*0024*/ 	.byte	0x00, 0xf0, 0x11, 0x00


	//----- nvinfo : EIATTR_KPARAM_INFO
	.align		4
.L_54:
        /*0028*/ 	.byte	0x04, 0x17
        /*002a*/ 	.short	(.L_56 - .L_55)
.L_55:
        /*002c*/ 	.word	0x00000000
        /*0030*/ 	.short	0x0000
        /*0032*/ 	.short	0x0000
        /*0034*/ 	.byte	0x00, 0xf5, 0x21, 0x00


	//----- nvinfo : EIATTR_SPARSE_MMA_MASK
	.align		4
.L_56:
        /*0038*/ 	.byte	0x03, 0x50
        /*003a*/ 	.short	0x0000


	//----- nvinfo : EIATTR_MAXREG_COUNT
	.align		4
        /*003c*/ 	.byte	0x03, 0x1b
        /*003e*/ 	.short	0x00ff


	//----- nvinfo : EIATTR_MERCURY_ISA_VERSION
	.align		4
        /*0040*/ 	.byte	0x03, 0x5f
        /*0042*/ 	.short	0x0101


	//----- nvinfo : EIATTR_VRC_CTA_INIT_COUNT
	.align		4
        /*0044*/ 	.byte	0x02, 0x4a
	.zero		1
	.zero		1


	//----- nvinfo : EIATTR_EXIT_INSTR_OFFSETS
	.align		4
        /*0048*/ 	.byte	0x04, 0x1c
        /*004a*/ 	.short	(.L_58 - .L_57)


	//   ....[0]....
.L_57:
        /*004c*/ 	.word	0x000000d0


	//   ....[1]....
        /*0050*/ 	.word	0x00000130


	//----- nvinfo : EIATTR_CBANK_PARAM_SIZE
	.align		4
.L_58:
        /*0054*/ 	.byte	0x03, 0x19
        /*0056*/ 	.short	0x0010


	//----- nvinfo : EIATTR_PARAM_CBANK
	.align		4
        /*0058*/ 	.byte	0x04, 0x0a
        /*005a*/ 	.short	(.L_60 - .L_59)
	.align		4
.L_59:
        /*005c*/ 	.word	index@(.nv.constant0._Z16initialDataOnGPUPfii)
        /*0060*/ 	.short	0x0380
        /*0062*/ 	.short	0x0010


	//----- nvinfo : EIATTR_SW_WAR
	.align		4
.L_60:
        /*0064*/ 	.byte	0x04, 0x36
        /*0066*/ 	.short	(.L_62 - .L_61)
.L_61:
        /*0068*/ 	.word	0x00000008
.L_62:


//--------------------- .nv.info._Z16sumMatrixOnGPU2DPfS_S_ii --------------------------
	.section	.nv.info._Z16sumMatrixOnGPU2DPfS_S_ii,"",@"SHT_CUDA_INFO"
	.sectionflags	@""
	.align	4


	//----- nvinfo : EIATTR_CUDA_API_VERSION
	.align		4
        /*0000*/ 	.byte	0x04, 0x37
        /*0002*/ 	.short	(.L_64 - .L_63)
.L_63:
        /*0004*/ 	.word	0x00000082


	//----- nvinfo : EIATTR_KPARAM_INFO
	.align		4
.L_64:
        /*0008*/ 	.byte	0x04, 0x17
        /*000a*/ 	.short	(.L_66 - .L_65)
.L_65:
        /*000c*/ 	.word	0x00000000
        /*0010*/ 	.short	0x0004
        /*0012*/ 	.short	0x001c
        /*0014*/ 	.byte	0x00, 0xf0, 0x11, 0x00


	//----- nvinfo : EIATTR_KPARAM_INFO
	.align		4
.L_66:
        /*0018*/ 	.byte	0x04, 0x17
        /*001a*/ 	.short	(.L_68 - .L_67)
.L_67:
        /*001c*/ 	.word	0x00000000
        /*0020*/ 	.short	0x0003
        /*0022*/ 	.short	0x0018
        /*0024*/ 	.byte	0x00, 0xf0, 0x11, 0x00


	//----- nvinfo : EIATTR_KPARAM_INFO
	.align		4
.L_68:
        /*0028*/ 	.byte	0x04, 0x17
        /*002a*/ 	.short	(.L_70 - .L_69)
.L_69:
        /*002c*/ 	.word	0x00000000
        /*0030*/ 	.short	0x0002
        /*0032*/ 	.short	0x0010
        /*0034*/ 	.byte	0x00, 0xf5, 0x21, 0x00


	//----- nvinfo : EIATTR_KPARAM_INFO
	.align		4
.L_70:
        /*0038*/ 	.byte	0x04, 0x17
        /*003a*/ 	.short	(.L_72 - .L_71)
.L_71:
        /*003c*/ 	.word	0x00000000
        /*0040*/ 	.short	0x0001
        /*0042*/ 	.short	0x0008
        /*0044*/ 	.byte	0x00, 0xf5, 0x21, 0x00


	//----- nvinfo : EIATTR_KPARAM_INFO
	.align		4
.L_72:
        /*0048*/ 	.byte	0x04, 0x17
        /*004a*/ 	.short	(.L_74 - .L_73)
.L_73:
        /*004c*/ 	.word	0x00000000
        /*0050*/ 	.short	0x0000
        /*0052*/ 	.short	0x0000
        /*0054*/ 	.byte	0x00, 0xf5, 0x21, 0x00


	//----- nvinfo : EIATTR_SPARSE_MMA_MASK
	.align		4
.L_74:
        /*0058*/ 	.byte	0x03, 0x50
        /*005a*/ 	.short	0x0000


	//----- nvinfo : EIATTR_MAXREG_COUNT
	.align		4
        /*005c*/ 	.byte	0x03, 0x1b
        /*005e*/ 	.short	0x00ff


	//----- nvinfo : EIATTR_MERCURY_ISA_VERSION
	.align		4
        /*0060*/ 	.byte	0x03, 0x5f
        /*0062*/ 	.short	0x0101


	//----- nvinfo : EIATTR_VRC_CTA_INIT_COUNT
	.align		4
        /*0064*/ 	.byte	0x02, 0x4a
	.zero		1
	.zero		1


	//----- nvinfo : EIATTR_EXIT_INSTR_OFFSETS
	.align		4
        /*0068*/ 	.byte	0x04, 0x1c
        /*006a*/ 	.short	(.L_76 - .L_75)


	//   ....[0]....
.L_75:
        /*006c*/ 	.word	0x000000d0


	//   ....[1]....
        /*0070*/ 	.word	0x00000190


	//----- nvinfo : EIATTR_CBANK_PARAM_SIZE
	.align		4
.L_76:
        /*0074*/ 	.byte	0x03, 0x19
        /*0076*/ 	.short	0x0020


	//----- nvinfo : EIATTR_PARAM_CBANK
	.align		4
        /*0078*/ 	.byte	0x04, 0x0a
        /*007a*/ 	.short	(.L_78 - .L_77)
	.align		4
.L_77:
        /*007c*/ 	.word	index@(.nv.constant0._Z16sumMatrixOnGPU2DPfS_S_ii)
        /*0080*/ 	.short	0x0380
        /*0082*/ 	.short	0x0020


	//----- nvinfo : EIATTR_SW_WAR
	.align		4
.L_78:
        /*0084*/ 	.byte	0x04, 0x36
        /*0086*/ 	.short	(.L_80 - .L_79)
.L_79:
        /*0088*/ 	.word	0x00000008
.L_80:


//--------------------- .nv.info._Z16printThreadIndexPiii --------------------------
	.section	.nv.info._Z16printThreadIndexPiii,"",@"SHT_CUDA_INFO"
	.sectionflags	@""
	.align	4


	//----- nvinfo : EIATTR_CUDA_API_VERSION
	.align		4
        /*0000*/ 	.byte	0x04, 0x37
        /*0002*/ 	.short	(.L_82 - .L_81)
.L_81:
        /*0004*/ 	.word	0x00000082


	//----- nvinfo : EIATTR_KPARAM_INFO
	.align		4
.L_82:
        /*0008*/ 	.byte	0x04, 0x17
        /*000a*/ 	.short	(.L_84 - .L_83)
.L_83:
        /*000c*/ 	.word	0x00000000
        /*0010*/ 	.short	0x0002
        /*0012*/ 	.short	0x000c
        /*0014*/ 	.byte	0x00, 0xf0, 0x11, 0x00


	//----- nvinfo : EIATTR_KPARAM_INFO
	.align		4
.L_84:
        /*0018*/ 	.byte	0x04, 0x17
        /*001a*/ 	.short	(.L_86 - .L_85)
.L_85:
        /*001c*/ 	.word	0x00000000
        /*0020*/ 	.short	0x0001
        /*0022*/ 	.short	0x0008
        /*0024*/ 	.byte	0x00, 0xf0, 0x11, 0x00


	//----- nvinfo : EIATTR_KPARAM_INFO
	.align		4
.L_86:
        /*0028*/ 	.byte	0x04, 0x17
        /*002a*/ 	.short	(.L_88 - .L_87)
.L_87:
        /*002c*/ 	.word	0x00000000
        /*0030*/ 	.short	0x0000
        /*0032*/ 	.short	0x0000
        /*0034*/ 	.byte	0x00, 0xf5, 0x21, 0x00


	//----- nvinfo : EIATTR_SPARSE_MMA_MASK
	.align		4
.L_88:
        /*0038*/ 	.byte	0x03, 0x50
        /*003a*/ 	.short	0x0000


	//----- nvinfo : EIATTR_MAXREG_COUNT
	.align		4
        /*003c*/ 	.byte	0x03, 0x1b
        /*003e*/ 	.short	0x00ff


	//----- nvinfo : EIATTR_EXTERNS
	.align		4
        /*0040*/ 	.byte	0x04, 0x0f
        /*0042*/ 	.short	(.L_90 - .L_89)


	//   ....[0]....
	.align		4
.L_89:
        /*0044*/ 	.word	index@(vprintf)


	//----- nvinfo : EIATTR_MERCURY_ISA_VERSION
	.align		4
.L_90:
        /*0048*/ 	.byte	0x03, 0x5f
        /*004a*/ 	.short	0x0101


	//----- nvinfo : EIATTR_VRC_CTA_INIT_COUNT
	.align		4
        /*004c*/ 	.byte	0x02, 0x4a
	.zero		1
	.zero		1


	//----- nvinfo : EIATTR_SYSCALL_OFFSETS
	.align		4
        /*0050*/ 	.byte	0x04, 0x46
        /*0052*/ 	.short	(.L_92 - .L_91)


	//   ....[0]....
.L_91:
        /*0054*/ 	.word	0x000001c0


	//----- nvinfo : EIATTR_EXIT_INSTR_OFFSETS
	.align		4
.L_92:
        /*0058*/ 	.byte	0x04, 0x1c
        /*005a*/ 	.short	(.L_94 - .L_93)


	//   ....[0]....
.L_93:
        /*005c*/ 	.word	0x000001d0


	//----- nvinfo : EIATTR_CBANK_PARAM_SIZE
	.align		4
.L_94:
        /*0060*/ 	.byte	0x03, 0x19
        /*0062*/ 	.short	0x0010


	//----- nvinfo : EIATTR_PARAM_CBANK
	.align		4
        /*0064*/ 	.byte	0x04, 0x0a
        /*0066*/ 	.short	(.L_96 - .L_95)
	.align		4
.L_95:
        /*0068*/ 	.word	index@(.nv.constant0._Z16printThreadIndexPiii)
        /*006c*/ 	.short	0x0380
        /*006e*/ 	.short	0x0010


	//----- nvinfo : EIATTR_SW_WAR
	.align		4
.L_96:
        /*0070*/ 	.byte	0x04, 0x36
        /*0072*/ 	.short	(.L_98 - .L_97)
.L_97:
        /*0074*/ 	.word	0x00000008
.L_98:


//--------------------- .nv.info._Z14sumArraysOnGPUPfS_S_i --------------------------
	.section	.nv.info._Z14sumArraysOnGPUPfS_S_i,"",@"SHT_CUDA_INFO"
	.sectionflags	@""
	.align	4


	//----- nvinfo : EIATTR_CUDA_API_VERSION
	.align		4
        /*0000*/ 	.byte	0x04, 0x37
        /*0002*/ 	.short	(.L_100 - .L_99)
.L_99:
        /*0004*/ 	.word	0x00000082


	//----- nvinfo : EIATTR_KPARAM_INFO
	.align		4
.L_100:
        /*0008*/ 	.byte	0x04, 0x17
        /*000a*/ 	.short	(.L_102 - .L_101)
.L_101:
        /*000c*/ 	.word	0x00000000
        /*0010*/ 	.short	0x0003
        /*0012*/ 	.short	0x0018
        /*0014*/ 	.byte	0x00, 0xf0, 0x11, 0x00


	//----- nvinfo : EIATTR_KPARAM_INFO
	.align		4
.L_102:
        /*0018*/ 	.byte	0x04, 0x17
        /*001a*/ 	.short	(.L_104 - .L_103)
.L_103:
        /*001c*/ 	.word	0x00000000
        /*0020*/ 	.short	0x0002
        /*0022*/ 	.short	0x0010
        /*0024*/ 	.byte	0x00, 0xf5, 0x21, 0x00


	//----- nvinfo : EIATTR_KPARAM_INFO
	.align		4
.L_104:
        /*0028*/ 	.byte	0x04, 0x17
        /*002a*/ 	.short	(.L_106 - .L_105)
.L_105:
        /*002c*/ 	.word	0x00000000
        /*0030*/ 	.short	0x0001
        /*0032*/ 	.short	0x0008
        /*0034*/ 	.byte	0x00, 0xf5, 0x21, 0x00


	//----- nvinfo : EIATTR_KPARAM_INFO
	.align		4
.L_106:
        /*0038*/ 	.byte	0x04, 0x17
        /*003a*/ 	.short	(.L_108 - .L_107)
.L_107:
        /*003c*/ 	.word	0x00000000
        /*0040*/ 	.short	0x0000
        /*0042*/ 	.short	0x0000
        /*0044*/ 	.byte	0x00, 0xf5, 0x21, 0x00


	//----- nvinfo : EIATTR_SPARSE_MMA_MASK
	.align		4
.L_108:
        /*0048*/ 	.byte	0x03, 0x50
        /*004a*/ 	.short	0x0000


	//----- nvinfo : EIATTR_MAXREG_COUNT
	.align		4
        /*004c*/ 	.byte	0x03, 0x1b
        /*004e*/ 	.short	0x00ff


	//----- nvinfo : EIATTR_MERCURY_ISA_VERSION
	.align		4
        /*0050*/ 	.byte	0x03, 0x5f
        /*0052*/ 	.short	0x0101


	//----- nvinfo : EIATTR_VRC_CTA_INIT_COUNT
	.align		4
        /*0054*/ 	.byte	0x02, 0x4a
	.zero		1
	.zero		1


	//----- nvinfo : EIATTR_EXIT_INSTR_OFFSETS
	.align		4
        /*0058*/ 	.byte	0x04, 0x1c
        /*005a*/ 	.short	(.L_110 - .L_109)


	//   ....[0]....
.L_109:
        /*005c*/ 	.word	0x00000070


	//   ....[1]....
        /*0060*/ 	.word	0x00000130


	//----- nvinfo : EIATTR_CBANK_PARAM_SIZE
	.align		4
.L_110:
        /*0064*/ 	.byte	0x03, 0x19
        /*0066*/ 	.short	0x001c


	//----- nvinfo : EIATTR_PARAM_CBANK
	.align		4
        /*0068*/ 	.byte	0x04, 0x0a
        /*006a*/ 	.short	(.L_112 - .L_111)
	.align		4
.L_111:
        /*006c*/ 	.word	index@(.nv.constant0._Z14sumArraysOnGPUPfS_S_i)
        /*0070*/ 	.short	0x0380
        /*0072*/ 	.short	0x001c


	//----- nvinfo : EIATTR_SW_WAR
	.align		4
.L_112:
        /*0074*/ 	.byte	0x04, 0x36
        /*0076*/ 	.short	(.L_114 - .L_113)
.L_113:
        /*0078*/ 	.word	0x00000008
.L_114:


//--------------------- .nv.callgraph             --------------------------
	.section	.nv.callgraph,"",@"SHT_CUDA_CALLGRAPH"
	.align	4
	.sectionentsize	8
	.align		4
        /*0000*/ 	.word	0x00000000
	.align		4
        /*0004*/ 	.word	0xffffffff
	.align		4
        /*0008*/ 	.word	index@(_Z16printThreadIndexPiii)
	.align		4
        /*000c*/ 	.word	index@(vprintf)
	.align		4
        /*0010*/ 	.word	0x00000000
	.align		4
        /*0014*/ 	.word	0xfffffffe
	.align		4
        /*0018*/ 	.word	0x00000000
	.align		4
        /*001c*/ 	.word	0xfffffffd
	.align		4
        /*0020*/ 	.word	0x00000000
	.align		4
        /*0024*/ 	.word	0xfffffffc


//--------------------- .nv.constant4             --------------------------
	.section	.nv.constant4,"a",@progbits
	.align	8
	.align		8
.nv.constant4:
        /*0000*/ 	.dword	$str
	.align		8
        /*0008*/ 	.dword	vprintf


//--------------------- .text._Z16sumMatrixOnGPU1DPfS_S_ii --------------------------
	.section	.text._Z16sumMatrixOnGPU1DPfS_S_ii,"ax",@progbits
	.align	128
        .global         _Z16sumMatrixOnGPU1DPfS_S_ii
        .type           _Z16sumMatrixOnGPU1DPfS_S_ii,@function
        .size           _Z16sumMatrixOnGPU1DPfS_S_ii,(.L_x_11 - _Z16sumMatrixOnGPU1DPfS_S_ii)
        .other          _Z16sumMatrixOnGPU1DPfS_S_ii,@"STO_CUDA_ENTRY STV_DEFAULT"
_Z16sumMatrixOnGPU1DPfS_S_ii:
.text._Z16sumMatrixOnGPU1DPfS_S_ii:
[----:B------:R-:W-:Y:S01]  /*0000*/  LDC R1, c[0x0][0x37c] ;  /* 0x0000df00ff017b82 */ /* 0x000fe20000000800 */
[----:B------:R-:W0:Y:S07]  /*0010*/  S2R R5, SR_TID.X ;  /* 0x0000000000057919 */ /* 0x000e2e0000002100 */
[----:B------:R-:W0:Y:S08]  /*0020*/  S2UR UR4, SR_CTAID.X ;  /* 0x00000000000479c3 */ /* 0x000e300000002500 */
[----:B------:R-:W0:Y:S08]  /*0030*/  LDC R0, c[0x0][0x360] ;  /* 0x0000d800ff007b82 */ /* 0x000e300000000800 */
[----:B------:R-:W1:Y:S01]  /*0040*/  LDC.64 R2, c[0x0][0x398] ;  /* 0x0000e600ff027b82 */ /* 0x000e620000000a00 */
[----:B0-----:R-:W-:Y:S01]  /*0050*/  IMAD R5, R0, UR4, R5 ;  /* 0x0000000400057c24 */ /* 0x001fe2000f8e0205 */
[----:B-1----:R-:W-:-:S04]  /*0060*/  ISETP.GE.AND P0, PT, R3, 0x1, PT ;  /* 0x000000010300780c */ /* 0x002fc80003f06270 */
[----:B------:R-:W-:-:S13]  /*0070*/  ISETP.GE.OR P0, PT, R5, R2, !P0 ;  /* 0x000000020500720c */ /* 0x000fda0004706670 */
[----:B------:R-:W-:Y:S05]  /*0080*/  @P0 EXIT ;  /* 0x000000000000094d */ /* 0x000fea0003800000 */
[C---:B------:R-:W-:Y:S01]  /*0090*/  ISETP.GE.U32.AND P1, PT, R3.reuse, 0x10, PT ;  /* 0x000000100300780c */ /* 0x040fe20003f26070 */
[----:B------:R-:W0:Y:S01]  /*00a0*/  LDCU.64 UR4, c[0x0][0x358] ;  /* 0x00006b00ff0477ac */ /* 0x000e220008000a00 */
[----:B------:R-:W-:Y:S01]  /*00b0*/  LOP3.LUT R6, R3, 0xf, RZ, 0xc0, !PT ;  /* 0x0000000f03067812 */ /* 0x000fe200078ec0ff */
[----:B------:R-:W-:-:S03]  /*00c0*/  HFMA2 R0, -RZ, RZ, 0, 0 ;  /* 0x00000000ff007431 */ /* 0x000fc600000001ff */
[----:B------:R-:W-:-:S07]  /*00d0*/  ISETP.NE.AND P0, PT, R6, RZ, PT ;  /* 0x000000ff0600720c */ /* 0x000fce0003f05270 */
[----:B------:R-:W-:Y:S06]  /*00e0*/  @!P1 BRA `(.L_x_0) ;  /* 0x0000000400e89947 */ /* 0x000fec0003800000 */
[----:B------:R-:W-:Y:S02]  /*00f0*/  LOP3.LUT R0, R3, 0x7ffffff0, RZ, 0xc0, !PT ;  /* 0x7ffffff003007812 */ /* 0x000fe400078ec0ff */
[----:B------:R-:W-:Y:S02]  /*0100*/  MOV R7, R5 ;  /* 0x0000000500077202 */ /* 0x000fe40000000f00 */
[----:B------:R-:W-:-:S07]  /*0110*/  IADD3 R4, PT, PT, -R0, RZ, RZ ;  /* 0x000000ff00047210 */ /* 0x000fce0007ffe1ff */
.L_x_1:
[----:B---3--:R-:W1:Y:S08]  /*0120*/  LDC.64 R16, c[0x0][0x380] ;  /* 0x0000e000ff107b82 */ /* 0x008e700000000a00 */
[----:B------:R-:W2:Y:S08]  /*0130*/  LDC.64 R18, c[0x0][0x388] ;  /* 0x0000e200ff127b82 */ /* 0x000eb00000000a00 */
[----:B------:R-:W3:Y:S01]  /*0140*/  LDC.64 R8, c[0x0][0x390] ;  /* 0x0000e400ff087b82 */ /* 0x000ee20000000a00 */
[----:B-1----:R-:W-:-:S05]  /*0150*/  IMAD.WIDE R16, R7, 0x4, R16 ;  /* 0x0000000407107825 */ /* 0x002fca00078e0210 */
[----:B0-----:R-:W4:Y:S01]  /*0160*/  LDG.E R10, desc[UR4][R16.64] ;  /* 0x00000004100a7981 */ /* 0x001f22000c1e1900 */
[----:B--2---:R-:W-:-:S05]  /*0170*/  IMAD.WIDE R18, R7, 0x4, R18 ;  /* 0x0000000407127825 */ /* 0x004fca00078e0212 */
[----:B------:R-:W4:Y:S01]  /*0180*/  LDG.E R11, desc[UR4][R18.64] ;  /* 0x00000004120b7981 */ /* 0x000f22000c1e1900 */
[----:B------:R-:W-:-:S04]  /*0190*/  IMAD.WIDE R12, R2, 0x4, R16 ;  /* 0x00000004020c7825 */ /* 0x000fc800078e0210 */
[----:B---3--:R-:W-:-:S04]  /*01a0*/  IMAD.WIDE R8, R7, 0x4, R8 ;  /* 0x0000000407087825 */ /* 0x008fc800078e0208 */
[----:B----4-:R-:W-:Y:S01]  /*01b0*/  FADD R23, R10, R11 ;  /* 0x0000000b0a177221 */ /* 0x010fe20000000000 */
[----:B------:R-:W-:-:S04]  /*01c0*/  IMAD.WIDE R10, R2, 0x4, R18 ;  /* 0x00000004020a7825 */ /* 0x000fc800078e0212 */
[----:B------:R0:W-:Y:S04]  /*01d0*/  STG.E desc[UR4][R8.64], R23 ;  /* 0x0000001708007986 */ /* 0x0001e8000c101904 */
[----:B------:R-:W2:Y:S04]  /*01e0*/  LDG.E R20, desc[UR4][R12.64] ;  /* 0x000000040c147981 */ /* 0x000ea8000c1e1900 */
[----:B------:R-:W2:Y:S01]  /*01f0*/  LDG.E R21, desc[UR4][R10.64] ;  /* 0x000000040a157981 */ /* 0x000ea2000c1e1900 */
[----:B------:R-:W-:-:S04]  /*0200*/  IMAD.WIDE R14, R2, 0x4, R8 ;  /* 0x00000004020e7825 */ /* 0x000fc800078e0208 */
[----:B------:R-:W-:-:S04]  /*0210*/  IMAD.WIDE R18, R2, 0x4, R12 ;  /* 0x0000000402127825 */ /* 0x000fc800078e020c */
[----:B------:R-:W-:-:S04]  /*0220*/  IMAD.WIDE R16, R2, 0x4, R10 ;  /* 0x0000000402107825 */ /* 0x000fc800078e020a */
[----:B--2---:R-:W-:-:S05]  /*0230*/  FADD R25, R20, R21 ;  /* 0x0000001514197221 */ /* 0x004fca0000000000 */
[----:B------:R1:W-:Y:S04]  /*0240*/  STG.E desc[UR4][R14.64], R25 ;  /* 0x000000190e007986 */ /* 0x0003e8000c101904 */
[----:B------:R-:W2:Y:S04]  /*0250*/  LDG.E R22, desc[UR4][R18.64] ;  /* 0x0000000412167981 */ /* 0x000ea8000c1e1900 */
[----:B------:R-:W2:Y:S01]  /*0260*/  LDG.E R27, desc[UR4][R16.64] ;  /* 0x00000004101b7981 */ /* 0x000ea2000c1e1900 */
[----:B------:R-:W-:-:S04]  /*0270*/  IMAD.WIDE R20, R2, 0x4, R14 ;  /* 0x0000000402147825 */ /* 0x000fc800078e020e */
[----:B------:R-:W-:-:S04]  /*0280*/  IMAD.WIDE R12, R2, 0x4, R18 ;  /* 0x00000004020c7825 */ /* 0x000fc800078e0212 */
[----:B0-----:R-:W-:-:S04]  /*0290*/  IMAD.WIDE R8, R2, 0x4, R16 ;  /* 0x0000000402087825 */ /* 0x001fc800078e0210 */
[----:B--2---:R-:W-:-:S05]  /*02a0*/  FADD R27, R22, R27 ;  /* 0x0000001b161b7221 */ /* 0x004fca0000000000 */
[----:B------:R0:W-:Y:S04]  /*02b0*/  STG.E desc[UR4][R20.64], R27 ;  /* 0x0000001b14007986 */ /* 0x0001e8000c101904 */
[----:B------:R-:W2:Y:S04]  /*02c0*/  LDG.E R22, desc[UR4][R12.64] ;  /* 0x000000040c167981 */ /* 0x000ea8000c1e1900 */
[----:B------:R-:W2:Y:S01]  /*02d0*/  LDG.E R23, desc[UR4][R8.64] ;  /* 0x0000000408177981 */ /* 0x000ea2000c1e1900 */
[----:B------:R-:W-:-:S04]  /*02e0*/  IMAD.WIDE R10, R2, 0x4, R20 ;  /* 0x00000004020a7825 */ /* 0x000fc800078e0214 */
[----:B------:R-:W-:-:S04]  /*02f0*/  IMAD.WIDE R18, R2, 0x4, R12 ;  /* 0x0000000402127825 */ /* 0x000fc800078e020c */
[----:B-1----:R-:W-:-:S04]  /*0300*/  IMAD.WIDE R14, R2, 0x4, R8 ;  /* 0x00000004020e7825 */ /* 0x002fc800078e0208 */
[----:B--2---:R-:W-:-:S05]  /*0310*/  FADD R23, R22, R23 ;  /* 0x0000001716177221 */ /* 0x004fca0000000000 */
        /* <DEDUP_REMOVED lines=8> */
[----:B------:R-:W3:Y:S04]  /*03a0*/  LDG.E R22, desc[UR4][R12.64] ;  /* 0x000000040c167981 */ /* 0x000ee8000c1e1900 */
[----:B0-----:R-:W3:Y:S01]  /*03b0*/  LDG.E R27, desc[UR4][R8.64] ;  /* 0x00000004081b7981 */ /* 0x001ee2000c1e1900 */
[----:B------:R-:W-:-:S04]  /*03c0*/  IMAD.WIDE R20, R2, 0x4, R16 ;  /* 0x0000000402147825 */ /* 0x000fc800078e0210 */
[----:B------:R-:W-:-:S04]  /*03d0*/  IMAD.WIDE R18, R2, 0x4, R12 ;  /* 0x0000000402127825 */ /* 0x000fc800078e020c */
[----:B-1----:R-:W-:-:S04]  /*03e0*/  IMAD.WIDE R10, R2, 0x4, R8 ;  /* 0x00000004020a7825 */ /* 0x002fc800078e0208 */
[----:B---3--:R-:W-:-:S05]  /*03f0*/  FADD R27, R22, R27 ;  /* 0x0000001b161b7221 */ /* 0x008fca0000000000 */
[----:B------:R0:W-:Y:S04]  /*0400*/  STG.E desc[UR4][R20.64], R27 ;  /* 0x0000001b14007986 */ /* 0x0001e8000c101904 */
[----:B------:R-:W3:Y:S04]  /*0410*/  LDG.E R22, desc[UR4][R18.64] ;  /* 0x0000000412167981 */ /* 0x000ee8000c1e1900 */
[----:B------:R-:W3:Y:S01]  /*0420*/  LDG.E R23, desc[UR4][R10.64] ;  /* 0x000000040a177981 */ /* 0x000ee2000c1e1900 */
[----:B------:R-:W-:-:S04]  /*0430*/  IMAD.WIDE R14, R2, 0x4, R20 ;  /* 0x00000004020e7825 */ /* 0x000fc800078e0214 */
[----:B------:R-:W-:-:S04]  /*0440*/  IMAD.WIDE R12, R2, 0x4, R18 ;  /* 0x00000004020c7825 */ /* 0x000fc800078e0212 */
[----:B------:R-:W-:-:S04]  /*0450*/  IMAD.WIDE R8, R2, 0x4, R10 ;  /* 0x0000000402087825 */ /* 0x000fc800078e020a */
[----:B---3--:R-:W-:-:S05]  /*0460*/  FADD R23, R22, R23 ;  /* 0x0000001716177221 */ /* 0x008fca0000000000 */
[----:B------:R1:W-:Y:S04]  /*0470*/  STG.E desc[UR4][R14.64], R23 ;  /* 0x000000170e007986 */ /* 0x0003e8000c101904 */
[----:B------:R-:W3:Y:S04]  /*0480*/  LDG.E R22, desc[UR4][R12.64] ;  /* 0x000000040c167981 */ /* 0x000ee8000c1e1900 */
[----:B--2---:R-:W3:Y:S01]  /*0490*/  LDG.E R25, desc[UR4][R8.64] ;  /* 0x0000000408197981 */ /* 0x004ee2000c1e1900 */
[----:B------:R-:W-:-:S04]  /*04a0*/  IMAD.WIDE R16, R2, 0x4, R14 ;  /* 0x0000000402107825 */ /* 0x000fc800078e020e */
[----:B------:R-:W-:-:S04]  /*04b0*/  IMAD.WIDE R18, R2, 0x4, R12 ;  /* 0x0000000402127825 */ /* 0x000fc800078e020c */
[----:B------:R-:W-:-:S04]  /*04c0*/  IMAD.WIDE R10, R2, 0x4, R8 ;  /* 0x00000004020a7825 */ /* 0x000fc800078e0208 */
[----:B---3--:R-:W-:-:S05]  /*04d0*/  FADD R25, R22, R25 ;  /* 0x0000001916197221 */ /* 0x008fca0000000000 */
[----:B------:R2:W-:Y:S04]  /*04e0*/  STG.E desc[UR4][R16.64], R25 ;  /* 0x0000001910007986 */ /* 0x0005e8000c101904 */
[----:B------:R-:W3:Y:S04]  /*04f0*/  LDG.E R22, desc[UR4][R18.64] ;  /* 0x0000000412167981 */ /* 0x000ee8000c1e1900 */
[----:B0-----:R-:W3:Y:S01]  /*0500*/  LDG.E R27, desc[UR4][R10.64] ;  /* 0x000000040a1b7981 */ /* 0x001ee2000c1e1900 */
[----:B------:R-:W-:-:S04]  /*0510*/  IMAD.WIDE R20, R2, 0x4, R16 ;  /* 0x0000000402147825 */ /* 0x000fc800078e0210 */
[----:B------:R-:W-:-:S04]  /*0520*/  IMAD.WIDE R12, R2, 0x4, R18 ;  /* 0x00000004020c7825 */ /* 0x000fc800078e0212 */
[----:B------:R-:W-:-:S04]  /*0530*/  IMAD.WIDE R8, R2, 0x4, R10 ;  /* 0x0000000402087825 */ /* 0x000fc800078e020a */
[----:B---3--:R-:W-:-:S05]  /*0540*/  FADD R27, R22, R27 ;  /* 0x0000001b161b7221 */ /* 0x008fca0000000000 */
[----:B------:R0:W-:Y:S04]  /*0550*/  STG.E desc[UR4][R20.64], R27 ;  /* 0x0000001b14007986 */ /* 0x0001e8000c101904 */
[----:B------:R-:W3:Y:S04]  /*0560*/  LDG.E R22, desc[UR4][R12.64] ;  /* 0x000000040c167981 */ /* 0x000ee8000c1e1900 */
[----:B-1----:R-:W3:Y:S01]  /*0570*/  LDG.E R23, desc[UR4][R8.64] ;  /* 0x0000000408177981 */ /* 0x002ee2000c1e1900 */
[----:B------:R-:W-:-:S04]  /*0580*/  IMAD.WIDE R14, R2, 0x4, R20 ;  /* 0x00000004020e7825 */ /* 0x000fc800078e0214 */
[----:B--2---:R-:W-:-:S04]  /*0590*/  IMAD.WIDE R16, R2, 0x4, R12 ;  /* 0x0000000402107825 */ /* 0x004fc800078e020c */
[----:B------:R-:W-:-:S04]  /*05a0*/  IMAD.WIDE R10, R2, 0x4, R8 ;  /* 0x00000004020a7825 */ /* 0x000fc800078e0208 */
[----:B---3--:R-:W-:-:S05]  /*05b0*/  FADD R23, R22, R23 ;  /* 0x0000001716177221 */ /* 0x008fca0000000000 */
        /* <DEDUP_REMOVED lines=11> */
[----:B-1----:R-:W-:-:S04]  /*0670*/  IMAD.WIDE R14, R2, 0x4, R12 ;  /* 0x00000004020e7825 */ /* 0x002fc800078e020c */
[----:B------:R-:W-:-:S04]  /*0680*/  IMAD.WIDE R10, R2, 0x4, R8 ;  /* 0x00000004020a7825 */ /* 0x000fc800078e0208 */
        /* <DEDUP_REMOVED lines=23> */
[----:B------:R-:W2:Y:S04]  /*0800*/  LDG.E R12, desc[UR4][R12.64] ;  /* 0x000000040c0c7981 */ /* 0x000ea8000c1e1900 */
[----:B------:R-:W2:Y:S01]  /*0810*/  LDG.E R9, desc[UR4][R8.64] ;  /* 0x0000000408097981 */ /* 0x000ea2000c1e1900 */
[----:B------:R-:W-:-:S04]  /*0820*/  IADD3 R4, PT, PT, R4, 0x10, RZ ;  /* 0x0000001004047810 */ /* 0x000fc80007ffe0ff */
[----:B------:R-:W-:Y:S01]  /*0830*/  ISETP.NE.AND P1, PT, R4, RZ, PT ;  /* 0x000000ff0400720c */ /* 0x000fe20003f25270 */
[C---:B-1----:R-:W-:Y:S01]  /*0840*/  IMAD.WIDE R16, R2.reuse, 0x4, R20 ;  /* 0x0000000402107825 */ /* 0x042fe200078e0214 */
[----:B------:R-:W-:-:S03]  /*0850*/  LEA R7, R2, R7, 0x4 ;  /* 0x0000000702077211 */ /* 0x000fc600078e20ff */
[----:B--2---:R-:W-:-:S05]  /*0860*/  FADD R19, R12, R9 ;  /* 0x000000090c137221 */ /* 0x004fca0000000000 */
[----:B------:R3:W-:Y:S03]  /*0870*/  STG.E desc[UR4][R16.64], R19 ;  /* 0x0000001310007986 */ /* 0x0007e6000c101904 */
[----:B------:R-:W-:Y:S05]  /*0880*/  @P1 BRA `(.L_x_1) ;  /* 0xfffffff800241947 */ /* 0x000fea000383ffff */
.L_x_0:
[----:B0-----:R-:W-:Y:S05]  /*0890*/  @!P0 EXIT ;  /* 0x000000000000894d */ /* 0x001fea0003800000 */
[----:B------:R-:W-:Y:S02]  /*08a0*/  ISETP.GE.U32.AND P0, PT, R6, 0x8, PT ;  /* 0x000000080600780c */ /* 0x000fe40003f06070 */
[----:B------:R-:W-:-:S04]  /*08b0*/  LOP3.LUT R4, R3, 0x7, RZ, 0xc0, !PT ;  /* 0x0000000703047812 */ /* 0x000fc800078ec0ff */
[----:B------:R-:W-:-:S07]  /*08c0*/  ISETP.NE.AND P1, PT, R4, RZ, PT ;  /* 0x000000ff0400720c */ /* 0x000fce0003f25270 */
[----:B------:R-:W-:Y:S06]  /*08d0*/  @!P0 BRA `(.L_x_2) ;  /* 0x0000000000f48947 */ /* 0x000fec0003800000 */
[----:B------:R-:W0:Y:S01]  /*08e0*/  LDC.64 R6, c[0x0][0x380] ;  /* 0x0000e000ff067b82 */ /* 0x000e220000000a00 */
[----:B------:R-:W-:-:S07]  /*08f0*/  IMAD R13, R0, R2, R5 ;  /* 0x00000002000d7224 */ /* 0x000fce00078e0205 */
[----:B------:R-:W1:Y:S08]  /*0900*/  LDC.64 R8, c[0x0][0x388] ;  /* 0x0000e200ff087b82 */ /* 0x000e700000000a00 */
[----:B------:R-:W2:Y:S01]  /*0910*/  LDC.64 R10, c[0x0][0x390] ;  /* 0x0000e400ff0a7b82 */ /* 0x000ea20000000a00 */
[----:B0-----:R-:W-:-:S05]  /*0920*/  IMAD.WIDE R6, R13, 0x4, R6 ;  /* 0x000000040d067825 */ /* 0x001fca00078e0206 */
[----:B------:R-:W3:Y:S01]  /*0930*/  LDG.E R12, desc[UR4][R6.64] ;  /* 0x00000004060c7981 */ /* 0x000ee2000c1e1900 */
[----:B-1----:R-:W-:-:S05]  /*0940*/  IMAD.WIDE R8, R13, 0x4, R8 ;  /* 0x000000040d087825 */ /* 0x002fca00078e0208 */
[----:B------:R-:W3:Y:S01]  /*0950*/  LDG.E R15, desc[UR4][R8.64] ;  /* 0x00000004080f7981 */ /* 0x000ee2000c1e1900 */
[----:B--2---:R-:W-:-:S04]  /*0960*/  IMAD.WIDE R10, R13, 0x4, R10 ;  /* 0x000000040d0a7825 */ /* 0x004fc800078e020a */
[----:B---3--:R-:W-:Y:S01]  /*0970*/  FADD R21, R12, R15 ;  /* 0x0000000f0c157221 */ /* 0x008fe20000000000 */
[----:B------:R-:W-:-:S04]  /*0980*/  IMAD.WIDE R12, R2, 0x4, R6 ;  /* 0x00000004020c7825 */ /* 0x000fc800078e0206 */
[C---:B------:R-:W-:Y:S01]  /*0990*/  IMAD.WIDE R14, R2.reuse, 0x4, R8 ;  /* 0x00000004020e7825 */ /* 0x040fe200078e0208 */
        /* <DEDUP_REMOVED lines=11> */
[----:B0-----:R-:W-:-:S04]  /*0a50*/  IMAD.WIDE R10, R2, 0x4, R6 ;  /* 0x00000004020a7825 */ /* 0x001fc800078e0206 */
[----:B------:R-:W-:-:S04]  /*0a60*/  IMAD.WIDE R12, R2, 0x4, R8 ;  /* 0x00000004020c7825 */ /* 0x000fc800078e0208 */
        /* <DEDUP_REMOVED lines=10> */
[----:B-1----:R-:W3:Y:S01]  /*0b10*/  LDG.E R23, desc[UR4][R8.64] ;  /* 0x0000000408177981 */ /* 0x002ee2000c1e1900 */
        /* <DEDUP_REMOVED lines=19> */
[----:B------:R-:W0:Y:S04]  /*0c50*/  LDG.E R10, desc[UR4][R10.64] ;  /* 0x000000040a0a7981 */ /* 0x000e28000c1e1900 */
[----:B------:R-:W0:Y:S01]  /*0c60*/  LDG.E R13, desc[UR4][R12.64] ;  /* 0x000000040c0d7981 */ /* 0x000e22000c1e1900 */
[----:B-1----:R-:W-:Y:S01]  /*0c70*/  IMAD.WIDE R16, R2, 0x4, R14 ;  /* 0x0000000402107825 */ /* 0x002fe200078e020e */
[----:B------:R-:W-:-:S03]  /*0c80*/  IADD3 R0, PT, PT, R0, 0x8, RZ ;  /* 0x0000000800007810 */ /* 0x000fc60007ffe0ff */
[----:B0-----:R-:W-:-:S05]  /*0c90*/  FADD R19, R10, R13 ;  /* 0x0000000d0a137221 */ /* 0x001fca0000000000 */
[----:B------:R2:W-:Y:S02]  /*0ca0*/  STG.E desc[UR4][R16.64], R19 ;  /* 0x0000001310007986 */ /* 0x0005e4000c101904 */
.L_x_2:
[----:B------:R-:W-:Y:S05]  /*0cb0*/  @!P1 EXIT ;  /* 0x000000000000994d */ /* 0x000fea0003800000 */
[----:B------:R-:W-:Y:S02]  /*0cc0*/  ISETP.GE.U32.AND P0, PT, R4, 0x4, PT ;  /* 0x000000040400780c */ /* 0x000fe40003f06070 */
[----:B------:R-:W-:-:S04]  /*0cd0*/  LOP3.LUT R3, R3, 0x3, RZ, 0xc0, !PT ;  /* 0x0000000303037812 */ /* 0x000fc800078ec0ff */
[----:B------:R-:W-:-:S07]  /*0ce0*/  ISETP.NE.AND P1, PT, R3, RZ, PT ;  /* 0x000000ff0300720c */ /* 0x000fce0003f25270 */
[----:B------:R-:W-:Y:S06]  /*0cf0*/  @!P0 BRA `(.L_x_3) ;  /* 0x0000000000848947 */ /* 0x000fec0003800000 */
[----:B------:R-:W0:Y:S01]  /*0d00*/  LDC.64 R6, c[0x0][0x380] ;  /* 0x0000e000ff067b82 */ /* 0x000e220000000a00 */
[----:B--2---:R-:W-:-:S07]  /*0d10*/  IMAD R15, R0, R2, R5 ;  /* 0x00000002000f7224 */ /* 0x004fce00078e0205 */
[----:B------:R-:W1:Y:S08]  /*0d20*/  LDC.64 R8, c[0x0][0x388] ;  /* 0x0000e200ff087b82 */ /* 0x000e700000000a00 */
[----:B------:R-:W2:Y:S01]  /*0d30*/  LDC.64 R10, c[0x0][0x390] ;  /* 0x0000e400ff0a7b82 */ /* 0x000ea20000000a00 */
[----:B0-----:R-:W-:-:S05]  /*0d40*/  IMAD.WIDE R6, R15, 0x4, R6 ;  /* 0x000000040f067825 */ /* 0x001fca00078e0206 */
[----:B------:R-:W3:Y:S01]  /*0d50*/  LDG.E R4, desc[UR4][R6.64] ;  /* 0x0000000406047981 */ /* 0x000ee2000c1e1900 */
[----:B-1----:R-:W-:-:S05]  /*0d60*/  IMAD.WIDE R8, R15, 0x4, R8 ;  /* 0x000000040f087825 */ /* 0x002fca00078e0208 */
[----:B------:R-:W3:Y:S01]  /*0d70*/  LDG.E R13, desc[UR4][R8.64] ;  /* 0x00000004080d7981 */ /* 0x000ee2000c1e1900 */
[----:B--2---:R-:W-:-:S04]  /*0d80*/  IMAD.WIDE R10, R15, 0x4, R10 ;  /* 0x000000040f0a7825 */ /* 0x004fc800078e020a */
[----:B------:R-:W-:-:S04]  /*0d90*/  IMAD.WIDE R14, R2, 0x4, R8 ;  /* 0x00000004020e7825 */ /* 0x000fc800078e0208 */
[----:B---3--:R-:W-:Y:S01]  /*0da0*/  FADD R21, R4, R13 ;  /* 0x0000000d04157221 */ /* 0x008fe20000000000 */
        /* <DEDUP_REMOVED lines=16> */
[----:B------:R-:W1:Y:S04]  /*0eb0*/  LDG.E R10, desc[UR4][R10.64] ;  /* 0x000000040a0a7981 */ /* 0x000e68000c1e1900 */
[----:B------:R-:W1:Y:S01]  /*0ec0*/  LDG.E R13, desc[UR4][R12.64] ;  /* 0x000000040c0d7981 */ /* 0x000e62000c1e1900 */
[----:B------:R-:W-:Y:S01]  /*0ed0*/  IMAD.WIDE R14, R2, 0x4, R18 ;  /* 0x00000004020e7825 */ /* 0x000fe200078e0212 */
[----:B------:R-:W-:-:S03]  /*0ee0*/  IADD3 R0, PT, PT, R0, 0x4, RZ ;  /* 0x0000000400007810 */ /* 0x000fc60007ffe0ff */
[----:B-1----:R-:W-:-:S05]  /*0ef0*/  FADD R17, R10, R13 ;  /* 0x0000000d0a117221 */ /* 0x002fca0000000000 */
[----:B------:R0:W-:Y:S02]  /*0f00*/  STG.E desc[UR4][R14.64], R17 ;  /* 0x000000110e007986 */ /* 0x0001e4000c101904 */
.L_x_3:
[----:B------:R-:W-:Y:S05]  /*0f10*/  @!P1 EXIT ;  /* 0x000000000000994d */ /* 0x000fea0003800000 */
[----:B------:R-:W1:Y:S01]  /*0f20*/  LDC.64 R6, c[0x0][0x390] ;  /* 0x0000e400ff067b82 */ /* 0x000e620000000a00 */
[----:B0-23--:R-:W-:Y:S01]  /*0f30*/  IMAD R17, R0, R2, R5 ;  /* 0x0000000200117224 */ /* 0x00dfe200078e0205 */
[----:B------:R-:W-:-:S06]  /*0f40*/  IADD3 R3, PT, PT, -R3, RZ, RZ ;  /* 0x000000ff03037210 */ /* 0x000fcc0007ffe1ff */
[----:B------:R-:W0:Y:S08]  /*0f50*/  LDC.64 R8, c[0x0][0x380] ;  /* 0x0000e000ff087b82 */ /* 0x000e300000000a00 */
[----:B------:R-:W2:Y:S02]  /*0f60*/  LDC.64 R10, c[0x0][0x388] ;  /* 0x0000e200ff0a7b82 */ /* 0x000ea40000000a00 */
.L_x_4:
[----:B0-----:R-:W-:-:S04]  /*0f70*/  IMAD.WIDE R4, R17, 0x4, R8 ;  /* 0x0000000411047825 */ /* 0x001fc800078e0208 */
[----:B--2---:R-:W-:Y:S02]  /*0f80*/  IMAD.WIDE R12, R17, 0x4, R10 ;  /* 0x00000004110c7825 */ /* 0x004fe400078e020a */
[----:B------:R-:W2:Y:S04]  /*0f90*/  LDG.E R4, desc[UR4][R4.64] ;  /* 0x0000000404047981 */ /* 0x000ea8000c1e1900 */
[----:B------:R-:W2:Y:S01]  /*0fa0*/  LDG.E R13, desc[UR4][R12.64] ;  /* 0x000000040c0d7981 */ /* 0x000ea2000c1e1900 */
[----:B------:R-:W-:Y:S01]  /*0fb0*/  IADD3 R3, PT, PT, R3, 0x1, RZ ;  /* 0x0000000103037810 */ /* 0x000fe20007ffe0ff */
[C---:B-1-3--:R-:W-:Y:S01]  /*0fc0*/  IMAD.WIDE R14, R17.reuse, 0x4, R6 ;  /* 0x00000004110e7825 */ /* 0x04afe200078e0206 */
[----:B------:R-:W-:Y:S02]  /*0fd0*/  IADD3 R17, PT, PT, R17, R2, RZ ;  /* 0x0000000211117210 */ /* 0x000fe40007ffe0ff */
[----:B------:R-:W-:Y:S01]  /*0fe0*/  ISETP.NE.AND P0, PT, R3, RZ, PT ;  /* 0x000000ff0300720c */ /* 0x000fe20003f05270 */
[----:B--2---:R-:W-:-:S05]  /*0ff0*/  FADD R19, R4, R13 ;  /* 0x0000000d04137221 */ /* 0x004fca0000000000 */
[----:B------:R3:W-:Y:S07]  /*1000*/  STG.E desc[UR4][R14.64], R19 ;  /* 0x000000130e007986 */ /* 0x0007ee000c101904 */
[----:B------:R-:W-:Y:S05]  /*1010*/  @P0 BRA `(.L_x_4) ;  /* 0xfffffffc00d40947 */ /* 0x000fea000383ffff */
[----:B------:R-:W-:Y:S05]  /*1020*/  EXIT ;  /* 0x000000000000794d */ /* 0x000fea0003800000 */
.L_x_5:
[----:B------:R-:W-:-:S00]  /*1030*/  BRA `(.L_x_5) ;  /* 0xfffffffc00fc7947 */ /* 0x000fc0000383ffff */
[----:B------:R-:W-:-:S00]  /*1040*/  NOP ;  /* 0x0000000000007918 */ /* 0x000fc00000000000 */
        /* <DEDUP_REMOVED lines=11> */
.L_x_11:


//--------------------- .text._Z16initialDataOnGPUPfii --------------------------
	.section	.text._Z16initialDataOnGPUPfii,"ax",@progbits
	.align	128
        .global         _Z16initialDataOnGPUPfii
        .type           _Z16initialDataOnGPUPfii,@function
        .size           _Z16initialDataOnGPUPfii,(.L_x_12 - _Z16initialDataOnGPUPfii)
        .other          _Z16initialDataOnGPUPfii,@"STO_CUDA_ENTRY STV_DEFAULT"
_Z16initialDataOnGPUPfii:
.text._Z16initialDataOnGPUPfii:
[----:B------:R-:W-:Y:S01]  /*0000*/  LDC R1, c[0x0][0x37c] ;  /* 0x0000df00ff017b82 */ /* 0x000fe20000000800 */
[----:B------:R-:W0:Y:S07]  /*0010*/  S2R R3, SR_TID.Y ;  /* 0x0000000000037919 */ /* 0x000e2e0000002200 */
[----:B------:R-:W1:Y:S01]  /*0020*/  LDC R5, c[0x0][0x360] ;  /* 0x0000d800ff057b82 */ /* 0x000e620000000800 */
[----:B------:R-:W2:Y:S01]  /*0030*/  LDCU.64 UR6, c[0x0][0x388] ;  /* 0x00007100ff0677ac */ /* 0x000ea20008000a00 */
[----:B------:R-:W1:Y:S06]  /*0040*/  S2R R0, SR_TID.X ;  /* 0x0000000000007919 */ /* 0x000e6c0000002100 */
[----:B------:R-:W0:Y:S08]  /*0050*/  S2UR UR5, SR_CTAID.Y ;  /* 0x00000000000579c3 */ /* 0x000e300000002600 */
[----:B------:R-:W0:Y:S08]  /*0060*/  LDC R2, c[0x0][0x364] ;  /* 0x0000d900ff027b82 */ /* 0x000e300000000800 */
[----:B------:R-:W1:Y:S01]  /*0070*/  S2UR UR4, SR_CTAID.X ;  /* 0x00000000000479c3 */ /* 0x000e620000002500 */
[----:B0-----:R-:W-:-:S05]  /*0080*/  IMAD R3, R2, UR5, R3 ;  /* 0x0000000502037c24 */ /* 0x001fca000f8e0203 */
[----:B--2---:R-:W-:Y:S01]  /*0090*/  ISETP.GE.AND P0, PT, R3, UR7, PT ;  /* 0x0000000703007c0c */ /* 0x004fe2000bf06270 */
[----:B-1----:R-:W-:-:S04]  /*00a0*/  IMAD R0, R5, UR4, R0 ;  /* 0x0000000405007c24 */ /* 0x002fc8000f8e0200 */
[----:B------:R-:W-:Y:S01]  /*00b0*/  IMAD R5, R3, UR6, R0 ;  /* 0x0000000603057c24 */ /* 0x000fe2000f8e0200 */
[----:B------:R-:W-:-:S13]  /*00c0*/  ISETP.GE.OR P0, PT, R0, UR6, P0 ;  /* 0x0000000600007c0c */ /* 0x000fda0008706670 */
[----:B------:R-:W-:Y:S05]  /*00d0*/  @P0 EXIT ;  /* 0x000000000000094d */ /* 0x000fea0003800000 */
[----:B------:R-:W0:Y:S01]  /*00e0*/  LDC.64 R2, c[0x0][0x380] ;  /* 0x0000e000ff027b82 */ /* 0x000e220000000a00 */
[----:B------:R-:W1:Y:S01]  /*00f0*/  LDCU.64 UR4, c[0x0][0x358] ;  /* 0x00006b00ff0477ac */ /* 0x000e620008000a00 */
[----:B------:R-:W-:Y:S01]  /*0100*/  I2FP.F32.S32 R7, R5 ;  /* 0x0000000500077245 */ /* 0x000fe20000201400 */
[----:B0-----:R-:W-:-:S05]  /*0110*/  IMAD.WIDE R2, R5, 0x4, R2 ;  /* 0x0000000405027825 */ /* 0x001fca00078e0202 */
[----:B-1----:R-:W-:Y:S01]  /*0120*/  STG.E desc[UR4][R2.64], R7 ;  /* 0x0000000702007986 */ /* 0x002fe2000c101904 */
[----:B------:R-:W-:Y:S05]  /*0130*/  EXIT ;  /* 0x000000000000794d */ /* 0x000fea0003800000 */
.L_x_6:
        /* <DEDUP_REMOVED lines=12> */
.L_x_12:


//--------------------- .text._Z16sumMatrixOnGPU2DPfS_S_ii --------------------------
	.section	.text._Z16sumMatrixOnGPU2DPfS_S_ii,"ax",@progbits
	.align	128
        .global         _Z16sumMatrixOnGPU2DPfS_S_ii
        .type           _Z16sumMatrixOnGPU2DPfS_S_ii,@function
        .size           _Z16sumMatrixOnGPU2DPfS_S_ii,(.L_x_13 - _Z16sumMatrixOnGPU2DPfS_S_ii)
        .other          _Z16sumMatrixOnGPU2DPfS_S_ii,@"STO_CUDA_ENTRY STV_DEFAULT"
_Z16sumMatrixOnGPU2DPfS_S_ii:
.text._Z16sumMatrixOnGPU2DPfS_S_ii:
        /* <DEDUP_REMOVED lines=15> */
[----:B------:R-:W1:Y:S07]  /*00f0*/  LDCU.64 UR4, c[0x0][0x358] ;  /* 0x00006b00ff0477ac */ /* 0x000e6e0008000a00 */
[----:B------:R-:W2:Y:S08]  /*0100*/  LDC.64 R4, c[0x0][0x388] ;  /* 0x0000e200ff047b82 */ /* 0x000eb00000000a00 */
[----:B------:R-:W3:Y:S01]  /*0110*/  LDC.64 R6, c[0x0][0x390] ;  /* 0x0000e400ff067b82 */ /* 0x000ee20000000a00 */
[----:B0-----:R-:W-:-:S06]  /*0120*/  IMAD.WIDE R2, R9, 0x4, R2 ;  /* 0x0000000409027825 */ /* 0x001fcc00078e0202 */
[----:B-1----:R-:W4:Y:S01]  /*0130*/  LDG.E R2, desc[UR4][R2.64] ;  /* 0x0000000402027981 */ /* 0x002f22000c1e1900 */
[----:B--2---:R-:W-:-:S06]  /*0140*/  IMAD.WIDE R4, R9, 0x4, R4 ;  /* 0x0000000409047825 */ /* 0x004fcc00078e0204 */
[----:B------:R-:W4:Y:S01]  /*0150*/  LDG.E R5, desc[UR4][R4.64] ;  /* 0x0000000404057981 */ /* 0x000f22000c1e1900 */
[----:B---3--:R-:W-:-:S04]  /*0160*/  IMAD.WIDE R6, R9, 0x4, R6 ;  /* 0x0000000409067825 */ /* 0x008fc800078e0206 */
[----:B----4-:R-:W-:-:S05]  /*0170*/  FADD R9, R2, R5 ;  /* 0x0000000502097221 */ /* 0x010fca0000000000 */
[----:B------:R-:W-:Y:S01]  /*0180*/  STG.E desc[UR4][R6.64], R9 ;  /* 0x0000000906007986 */ /* 0x000fe2000c101904 */
[----:B------:R-:W-:Y:S05]  /*0190*/  EXIT ;  /* 0x000000000000794d */ /* 0x000fea0003800000 */
.L_x_7:
        /* <DEDUP_REMOVED lines=14> */
.L_x_13:


//--------------------- .text._Z16printThreadIndexPiii --------------------------
	.section	.text._Z16printThreadIndexPiii,"ax",@progbits
	.align	128
        .global         _Z16printThreadIndexPiii
        .type           _Z16printThreadIndexPiii,@function
        .size           _Z16printThreadIndexPiii,(.L_x_14 - _Z16printThreadIndexPiii)
        .other          _Z16printThreadIndexPiii,@"STO_CUDA_ENTRY STV_DEFAULT"
_Z16printThreadIndexPiii:
.text._Z16printThreadIndexPiii:
[----:B------:R-:W0:Y:S01]  /*0000*/  LDC R1, c[0x0][0x37c] ;  /* 0x0000df00ff017b82 */ /* 0x000e220000000800 */
[----:B------:R-:W1:Y:S01]  /*0010*/  S2R R16, SR_TID.X ;  /* 0x0000000000107919 */ /* 0x000e620000002100 */
[----:B------:R-:W2:Y:S06]  /*0020*/  LDCU UR6, c[0x0][0x2fc] ;  /* 0x00005f80ff0677ac */ /* 0x000eac0008000800 */
[----:B------:R-:W3:Y:S01]  /*0030*/  LDC.64 R2, c[0x0][0x380] ;  /* 0x0000e000ff027b82 */ /* 0x000ee20000000a00 */
[----:B0-----:R-:W-:Y:S01]  /*0040*/  IADD3 R1, PT, PT, R1, -0x20, RZ ;  /* 0xffffffe001017810 */ /* 0x001fe20007ffe0ff */
[----:B------:R-:W1:Y:S01]  /*0050*/  S2R R18, SR_CTAID.X ;  /* 0x0000000000127919 */ /* 0x000e620000002500 */
[----:B------:R-:W1:Y:S01]  /*0060*/  LDCU UR7, c[0x0][0x360] ;  /* 0x00006c00ff0777ac */ /* 0x000e620008000800 */
[----:B------:R-:W0:Y:S01]  /*0070*/  S2R R17, SR_TID.Y ;  /* 0x0000000000117919 */ /* 0x000e220000002200 */
[----:B------:R-:W0:Y:S01]  /*0080*/  LDCU UR8, c[0x0][0x364] ;  /* 0x00006c80ff0877ac */ /* 0x000e220008000800 */
[----:B------:R-:W0:Y:S01]  /*0090*/  S2R R19, SR_CTAID.Y ;  /* 0x0000000000137919 */ /* 0x000e220000002600 */
[----:B------:R-:W4:Y:S01]  /*00a0*/  LDCU UR9, c[0x0][0x388] ;  /* 0x00007100ff0977ac */ /* 0x000f220008000800 */
[----:B------:R-:W5:Y:S01]  /*00b0*/  LDCU.64 UR4, c[0x0][0x358] ;  /* 0x00006b00ff0477ac */ /* 0x000f620008000a00 */
[----:B-1----:R-:W-:-:S02]  /*00c0*/  IMAD R8, R18, UR7, R16 ;  /* 0x0000000712087c24 */ /* 0x002fc4000f8e0210 */
[----:B0-----:R-:W-:-:S04]  /*00d0*/  IMAD R9, R19, UR8, R17 ;  /* 0x0000000813097c24 */ /* 0x001fc8000f8e0211 */
[----:B----4-:R-:W-:Y:S01]  /*00e0*/  IMAD R10, R9, UR9, R8 ;  /* 0x00000009090a7c24 */ /* 0x010fe2000f8e0208 */
[----:B------:R-:W-:Y:S01]  /*00f0*/  MOV R0, 0x8 ;  /* 0x0000000800007802 */ /* 0x000fe20000000f00 */
[----:B------:R0:W-:Y:S01]  /*0100*/  STL.128 [R1], R16 ;  /* 0x0000001001007387 */ /* 0x0001e20000100c00 */
[----:B------:R-:W1:Y:S01]  /*0110*/  LDCU.64 UR8, c[0x4][URZ] ;  /* 0x01000000ff0877ac */ /* 0x000e620008000a00 */
[----:B---3--:R-:W-:-:S05]  /*0120*/  IMAD.WIDE.U32 R2, R10, 0x4, R2 ;  /* 0x000000040a027825 */ /* 0x008fca00078e0002 */
[----:B-----5:R-:W3:Y:S01]  /*0130*/  LDG.E R11, desc[UR4][R2.64] ;  /* 0x00000004020b7981 */ /* 0x020ee2000c1e1900 */
[----:B------:R-:W4:Y:S01]  /*0140*/  LDCU UR4, c[0x0][0x2f8] ;  /* 0x00005f00ff0477ac */ /* 0x000f220008000800 */
[----:B------:R0:W0:Y:S01]  /*0150*/  LDC.64 R12, c[0x4][R0] ;  /* 0x01000000000c7b82 */ /* 0x0000220000000a00 */
[----:B-1----:R-:W-:Y:S02]  /*0160*/  MOV R4, UR8 ;  /* 0x0000000800047c02 */ /* 0x002fe40008000f00 */
[----:B------:R-:W-:Y:S02]  /*0170*/  MOV R5, UR9 ;  /* 0x0000000900057c02 */ /* 0x000fe40008000f00 */
[----:B----4-:R-:W-:-:S04]  /*0180*/  IADD3 R6, P0, PT, R1, UR4, RZ ;  /* 0x0000000401067c10 */ /* 0x010fc8000ff1e0ff */
[----:B--2---:R-:W-:Y:S01]  /*0190*/  IADD3.X R7, PT, PT, RZ, UR6, RZ, P0, !PT ;  /* 0x00000006ff077c10 */ /* 0x004fe200087fe4ff */
[----:B0--3--:R1:W-:Y:S08]  /*01a0*/  STL.128 [R1+0x10], R8 ;  /* 0x0000100801007387 */ /* 0x0093f00000100c00 */
[----:B------:R-:W-:-:S07]  /*01b0*/  LEPC R20, `(.L_x_8) ;  /* 0x000000001014794e */ /* 0x000fce0000000000 */
[----:B-1----:R-:W-:Y:S05]  /*01c0*/  CALL.ABS.NOINC R12 ;  /* 0x000000000c007343 */ /* 0x002fea0003c00000 */
.L_x_8:
[----:B------:R-:W-:Y:S05]  /*01d0*/  EXIT ;  /* 0x000000000000794d */ /* 0x000fea0003800000 */
.L_x_9:
        /* <DEDUP_REMOVED lines=10> */
.L_x_14:


//--------------------- .text._Z14sumArraysOnGPUPfS_S_i --------------------------
	.section	.text._Z14sumArraysOnGPUPfS_S_i,"ax",@progbits
	.align	128
        .global         _Z14sumArraysOnGPUPfS_S_i
        .type           _Z14sumArraysOnGPUPfS_S_i,@function
        .size           _Z14sumArraysOnGPUPfS_S_i,(.L_x_15 - _Z14sumArraysOnGPUPfS_S_i)
        .other          _Z14sumArraysOnGPUPfS_S_i,@"STO_CUDA_ENTRY STV_DEFAULT"
_Z14sumArraysOnGPUPfS_S_i:
.text._Z14sumArraysOnGPUPfS_S_i:
[----:B------:R-:W-:Y:S01]  /*0000*/  LDC R1, c[0x0][0x37c] ;  /* 0x0000df00ff017b82 */ /* 0x000fe20000000800 */
[----:B------:R-:W0:Y:S07]  /*0010*/  S2R R0, SR_TID.X ;  /* 0x0000000000007919 */ /* 0x000e2e0000002100 */
[----:B------:R-:W0:Y:S01]  /*0020*/  S2UR UR4, SR_CTAID.X ;  /* 0x00000000000479c3 */ /* 0x000e220000002500 */
[----:B------:R-:W1:Y:S07]  /*0030*/  LDCU UR5, c[0x0][0x398] ;  /* 0x00007300ff0577ac */ /* 0x000e6e0008000800 */
[----:B------:R-:W0:Y:S02]  /*0040*/  LDC R9, c[0x0][0x360] ;  /* 0x0000d800ff097b82 */ /* 0x000e240000000800 */
[----:B0-----:R-:W-:-:S05]  /*0050*/  IMAD R9, R9, UR4, R0 ;  /* 0x0000000409097c24 */ /* 0x001fca000f8e0200 */
[----:B-1----:R-:W-:-:S13]  /*0060*/  ISETP.GE.AND P0, PT, R9, UR5, PT ;  /* 0x0000000509007c0c */ /* 0x002fda000bf06270 */
        /* <DEDUP_REMOVED lines=13> */
.L_x_10:
        /* <DEDUP_REMOVED lines=12> */
.L_x_15:


//--------------------- .nv.global.init           --------------------------
	.section	.nv.global.init,"aw",@progbits
.nv.global.init:
	.type		$str,@object
	.size		$str,(.L_0 - $str)
$str:
        /*0000*/ 	.byte	0x74, 0x68, 0x72, 0x65, 0x61, 0x64, 0x5f, 0x69, 0x64, 0x20, 0x28, 0x25, 0x64, 0x2c, 0x25, 0x64
        /*0010*/ 	.byte	0x29, 0x20, 0x62, 0x6c, 0x6f, 0x63, 0x6b, 0x5f, 0x69, 0x64, 0x20, 0x28, 0x25, 0x64, 0x2c, 0x25
        /*0020*/ 	.byte	0x64, 0x29, 0x20, 0x63, 0x6f, 0x6f, 0x72, 0x64, 0x69, 0x6e, 0x61, 0x74, 0x65, 0x28, 0x25, 0x64
        /*0030*/ 	.byte	0x2c, 0x25, 0x64, 0x29, 0x67, 0x6c, 0x6f, 0x62, 0x61, 0x6c, 0x20, 0x69, 0x6e, 0x64, 0x65, 0x78
        /*0040*/ 	.byte	0x20, 0x25, 0x32, 0x64, 0x20, 0x69, 0x76, 0x61, 0x6c, 0x20, 0x25, 0x32, 0x64, 0x0a, 0x00
.L_0:


//--------------------- .nv.shared.reserved.0     --------------------------
	.section	.nv.shared.reserved.0,"aw",@nobits
	.weak		__nv_reservedSMEM_offset_0_alias
	.size		__nv_reservedSMEM_offset_0_alias, 0, 64
	.other		__nv_reservedSMEM_offset_0_alias,@"STO_CUDA_RESERVED_SHARED STV_DEFAULT"
__nv_reservedSMEM_offset_0_alias:
	.zero		0
	.zero		64


//--------------------- .nv.constant0._Z16sumMatrixOnGPU1DPfS_S_ii --------------------------
	.section	.nv.constant0._Z16sumMatrixOnGPU1DPfS_S_ii,"a",@progbits
	.sectionflags	@""
	.align	4
.nv.constant0._Z16sumMatrixOnGPU1DPfS_S_ii:
	.zero		928


//--------------------- .nv.constant0._Z16initialDataOnGPUPfii --------------------------
	.section	.nv.constant0._Z16initialDataOnGPUPfii,"a",@progbits
	.sectionflags	@""
	.align	4
.nv.constant0._Z16initialDataOnGPUPfii:
	.zero		912


//--------------------- .nv.constant0._Z16sumMatrixOnGPU2DPfS_S_ii --------------------------
	.section	.nv.constant0._Z16sumMatrixOnGPU2DPfS_S_ii,"a",@progbits
	.sectionflags	@""
	.align	4
.nv.constant0._Z16sumMatrixOnGPU2DPfS_S_ii:
	.zero		928


//--------------------- .nv.constant0._Z16printThreadIndexPiii --------------------------
	.section	.nv.constant0._Z16printThreadIndexPiii,"a",@progbits
	.sectionflags	@""
	.align	4
.nv.constant0._Z16printThreadIndexPiii:
	.zero		912


//--------------------- .nv.constant0._Z14sumArraysOnGPUPfS_S_i --------------------------
	.section	.nv.constant0._Z14sumArraysOnGPUPfS_S_i,"a",@progbits
	.sectionflags	@""
	.align	4
.nv.constant0._Z14sumArraysOnGPUPfS_S_i:
	.zero		924


//--------------------- SYMBOLS --------------------------

	.type		.nv.reservedSmem.offset0,@object
	.size		.nv.reservedSmem.offset0,0x4
	.type		vprintf,@function
